//
// Generated by NVIDIA NVVM Compiler
//
// Compiler Build ID: CL-36424714
// Cuda compilation tools, release 13.0, V13.0.88
// Based on NVVM 20.0.0
//

.version 9.0
.target sm_100
.address_size 64

	// .globl	_Z16tc_int_bh_kerneliiiiiiPdS_S_S_PiS0_S0_S_

.visible .entry _Z16tc_int_bh_kerneliiiiiiPdS_S_S_PiS0_S0_S_(
	.param .u32 _Z16tc_int_bh_kerneliiiiiiPdS_S_S_PiS0_S0_S__param_0,
	.param .u32 _Z16tc_int_bh_kerneliiiiiiPdS_S_S_PiS0_S0_S__param_1,
	.param .u32 _Z16tc_int_bh_kerneliiiiiiPdS_S_S_PiS0_S0_S__param_2,
	.param .u32 _Z16tc_int_bh_kerneliiiiiiPdS_S_S_PiS0_S0_S__param_3,
	.param .u32 _Z16tc_int_bh_kerneliiiiiiPdS_S_S_PiS0_S0_S__param_4,
	.param .u32 _Z16tc_int_bh_kerneliiiiiiPdS_S_S_PiS0_S0_S__param_5,
	.param .u64 .ptr .align 1 _Z16tc_int_bh_kerneliiiiiiPdS_S_S_PiS0_S0_S__param_6,
	.param .u64 .ptr .align 1 _Z16tc_int_bh_kerneliiiiiiPdS_S_S_PiS0_S0_S__param_7,
	.param .u64 .ptr .align 1 _Z16tc_int_bh_kerneliiiiiiPdS_S_S_PiS0_S0_S__param_8,
	.param .u64 .ptr .align 1 _Z16tc_int_bh_kerneliiiiiiPdS_S_S_PiS0_S0_S__param_9,
	.param .u64 .ptr .align 1 _Z16tc_int_bh_kerneliiiiiiPdS_S_S_PiS0_S0_S__param_10,
	.param .u64 .ptr .align 1 _Z16tc_int_bh_kerneliiiiiiPdS_S_S_PiS0_S0_S__param_11,
	.param .u64 .ptr .align 1 _Z16tc_int_bh_kerneliiiiiiPdS_S_S_PiS0_S0_S__param_12,
	.param .u64 .ptr .align 1 _Z16tc_int_bh_kerneliiiiiiPdS_S_S_PiS0_S0_S__param_13
)
{
	.reg .pred 	%p<76>;
	.reg .b32 	%r<139>;
	.reg .b64 	%rd<106>;
	.reg .b64 	%fd<887>;

	ld.param.u32 	%r76, [_Z16tc_int_bh_kerneliiiiiiPdS_S_S_PiS0_S0_S__param_2];
	ld.param.u32 	%r77, [_Z16tc_int_bh_kerneliiiiiiPdS_S_S_PiS0_S0_S__param_3];
	ld.param.u32 	%r78, [_Z16tc_int_bh_kerneliiiiiiPdS_S_S_PiS0_S0_S__param_4];
	ld.param.u32 	%r79, [_Z16tc_int_bh_kerneliiiiiiPdS_S_S_PiS0_S0_S__param_5];
	ld.param.u64 	%rd24, [_Z16tc_int_bh_kerneliiiiiiPdS_S_S_PiS0_S0_S__param_8];
	ld.param.u64 	%rd25, [_Z16tc_int_bh_kerneliiiiiiPdS_S_S_PiS0_S0_S__param_9];
	ld.param.u64 	%rd26, [_Z16tc_int_bh_kerneliiiiiiPdS_S_S_PiS0_S0_S__param_10];
	ld.param.u64 	%rd27, [_Z16tc_int_bh_kerneliiiiiiPdS_S_S_PiS0_S0_S__param_11];
	ld.param.u64 	%rd28, [_Z16tc_int_bh_kerneliiiiiiPdS_S_S_PiS0_S0_S__param_12];
	ld.param.u64 	%rd29, [_Z16tc_int_bh_kerneliiiiiiPdS_S_S_PiS0_S0_S__param_13];
	cvta.to.global.u64 	%rd1, %rd29;
	mov.u32 	%r80, %ctaid.x;
	mov.u32 	%r1, %ntid.x;
	mov.u32 	%r81, %tid.x;
	mad.lo.s32 	%r121, %r80, %r1, %r81;
	setp.ge.s32 	%p1, %r121, %r76;
	@%p1 bra 	$L__BB0_108;
	setp.lt.s32 	%p2, %r77, 1;
	mov.u32 	%r82, %nctaid.x;
	mul.lo.s32 	%r3, %r1, %r82;
	@%p2 bra 	$L__BB0_108;
	setp.lt.s32 	%p3, %r78, 1;
	@%p3 bra 	$L__BB0_85;
	setp.lt.s32 	%p19, %r79, 1;
	@%p19 bra 	$L__BB0_62;
	cvta.to.global.u64 	%rd2, %rd24;
	cvta.to.global.u64 	%rd3, %rd25;
	cvta.to.global.u64 	%rd4, %rd26;
	cvta.to.global.u64 	%rd5, %rd27;
	cvta.to.global.u64 	%rd6, %rd28;
	mul.wide.s32 	%rd73, %r76, 8;
$L__BB0_5:
	ld.param.u64 	%rd102, [_Z16tc_int_bh_kerneliiiiiiPdS_S_S_PiS0_S0_S__param_6];
	ld.param.u32 	%r120, [_Z16tc_int_bh_kerneliiiiiiPdS_S_S_PiS0_S0_S__param_0];
	add.s32 	%r98, %r121, %r120;
	cvta.to.global.u64 	%rd70, %rd102;
	mul.wide.s32 	%rd71, %r98, 8;
	add.s64 	%rd72, %rd70, %rd71;
	ld.global.f64 	%fd3, [%rd72];
	add.s64 	%rd74, %rd72, %rd73;
	ld.global.f64 	%fd4, [%rd74];
	add.s64 	%rd75, %rd74, %rd73;
	ld.global.f64 	%fd5, [%rd75];
	mov.b32 	%r123, 0;
$L__BB0_6:
	ld.param.u64 	%rd104, [_Z16tc_int_bh_kerneliiiiiiPdS_S_S_PiS0_S0_S__param_13];
	ld.param.u64 	%rd103, [_Z16tc_int_bh_kerneliiiiiiPdS_S_S_PiS0_S0_S__param_7];
	mad.lo.s32 	%r99, %r121, %r76, %r123;
	cvta.to.global.u64 	%rd76, %rd104;
	mul.wide.s32 	%rd77, %r99, 8;
	add.s64 	%rd7, %rd76, %rd77;
	mov.b64 	%rd78, 0;
	st.global.u64 	[%rd7], %rd78;
	mul.wide.u32 	%rd79, %r77, 8;
	add.s64 	%rd8, %rd7, %rd79;
	st.global.u64 	[%rd8], %rd78;
	add.s64 	%rd9, %rd8, %rd79;
	st.global.u64 	[%rd9], %rd78;
	cvta.to.global.u64 	%rd80, %rd103;
	mul.wide.u32 	%rd81, %r123, 8;
	add.s64 	%rd82, %rd80, %rd81;
	ld.global.f64 	%fd8, [%rd82];
	add.s32 	%r100, %r123, %r77;
	mul.wide.u32 	%rd83, %r100, 8;
	add.s64 	%rd84, %rd80, %rd83;
	ld.global.f64 	%fd9, [%rd84];
	add.s32 	%r101, %r100, %r77;
	mul.wide.u32 	%rd85, %r101, 8;
	add.s64 	%rd86, %rd80, %rd85;
	ld.global.f64 	%fd10, [%rd86];
	sub.f64 	%fd11, %fd3, %fd8;
	sub.f64 	%fd12, %fd4, %fd9;
	sub.f64 	%fd13, %fd5, %fd10;
	mul.f64 	%fd540, %fd12, %fd12;
	fma.rn.f64 	%fd541, %fd11, %fd11, %fd540;
	fma.rn.f64 	%fd14, %fd13, %fd13, %fd541;
	setp.geu.f64 	%p35, %fd14, 0d3CD203AF9EE75616;
	mov.f64 	%fd844, 0d0000000000000000;
	mov.f64 	%fd845, %fd844;
	mov.f64 	%fd846, %fd844;
	mov.f64 	%fd847, %fd844;
	@%p35 bra 	$L__BB0_8;
	sqrt.rn.f64 	%fd542, %fd14;
	add.f64 	%fd543, %fd542, 0d3FF0000000000000;
	rcp.rn.f64 	%fd544, %fd543;
	mul.f64 	%fd844, %fd542, %fd544;
	mul.f64 	%fd545, %fd544, %fd544;
	div.rn.f64 	%fd546, %fd545, %fd542;
	mul.f64 	%fd845, %fd11, %fd546;
	mul.f64 	%fd846, %fd12, %fd546;
	mul.f64 	%fd847, %fd13, %fd546;
$L__BB0_8:
	mov.b32 	%r124, 0;
$L__BB0_9:
	mul.wide.u32 	%rd87, %r124, 8;
	add.s64 	%rd88, %rd2, %rd87;
	ld.global.f64 	%fd25, [%rd88];
	add.s32 	%r103, %r124, %r78;
	mul.wide.u32 	%rd89, %r103, 8;
	add.s64 	%rd90, %rd2, %rd89;
	ld.global.f64 	%fd26, [%rd90];
	add.s32 	%r104, %r103, %r78;
	mul.wide.u32 	%rd91, %r104, 8;
	add.s64 	%rd92, %rd2, %rd91;
	ld.global.f64 	%fd27, [%rd92];
	sub.f64 	%fd28, %fd3, %fd25;
	sub.f64 	%fd29, %fd4, %fd26;
	sub.f64 	%fd30, %fd5, %fd27;
	mul.f64 	%fd548, %fd29, %fd29;
	fma.rn.f64 	%fd549, %fd28, %fd28, %fd548;
	fma.rn.f64 	%fd31, %fd30, %fd30, %fd549;
	setp.geu.f64 	%p36, %fd31, 0d3CD203AF9EE75616;
	mov.f64 	%fd850, 0d0000000000000000;
	mov.f64 	%fd851, %fd850;
	mov.f64 	%fd852, %fd850;
	mov.f64 	%fd853, %fd850;
	@%p36 bra 	$L__BB0_11;
	sqrt.rn.f64 	%fd550, %fd31;
	add.f64 	%fd551, %fd550, 0d3FF0000000000000;
	rcp.rn.f64 	%fd552, %fd551;
	mul.f64 	%fd850, %fd550, %fd552;
	mul.f64 	%fd553, %fd552, %fd552;
	div.rn.f64 	%fd554, %fd553, %fd550;
	mul.f64 	%fd851, %fd28, %fd554;
	mul.f64 	%fd852, %fd29, %fd554;
	mul.f64 	%fd853, %fd30, %fd554;
$L__BB0_11:
	sub.f64 	%fd556, %fd8, %fd25;
	sub.f64 	%fd557, %fd9, %fd26;
	sub.f64 	%fd558, %fd10, %fd27;
	mul.f64 	%fd559, %fd557, %fd557;
	fma.rn.f64 	%fd560, %fd556, %fd556, %fd559;
	fma.rn.f64 	%fd40, %fd558, %fd558, %fd560;
	setp.geu.f64 	%p37, %fd40, 0d3CD203AF9EE75616;
	mov.f64 	%fd854, 0d0000000000000000;
	@%p37 bra 	$L__BB0_13;
	sqrt.rn.f64 	%fd561, %fd40;
	add.f64 	%fd562, %fd561, 0d3FF0000000000000;
	div.rn.f64 	%fd854, %fd561, %fd562;
$L__BB0_13:
	mul.lo.s32 	%r13, %r124, %r79;
	mov.b32 	%r125, 0;
$L__BB0_14:
	add.s32 	%r15, %r125, %r13;
	mul.wide.u32 	%rd93, %r15, 8;
	add.s64 	%rd94, %rd3, %rd93;
	ld.global.f64 	%fd45, [%rd94];
	abs.f64 	%fd563, %fd45;
	setp.lt.f64 	%p38, %fd563, 0d3DDB7CDFD9D7BDBB;
	@%p38 bra 	$L__BB0_36;
	mul.wide.u32 	%rd95, %r15, 4;
	add.s64 	%rd96, %rd4, %rd95;
	ld.global.u32 	%r16, [%rd96];
	add.s64 	%rd97, %rd5, %rd95;
	ld.global.u32 	%r17, [%rd97];
	add.s64 	%rd98, %rd6, %rd95;
	ld.global.u32 	%r18, [%rd98];
	setp.eq.s32 	%p39, %r16, %r17;
	mul.f64 	%fd565, %fd45, 0d3FE0000000000000;
	selp.f64 	%fd46, %fd565, %fd45, %p39;
	setp.lt.s32 	%p40, %r16, 1;
	mov.f64 	%fd56, 0d3FF0000000000000;
	mov.f64 	%fd57, %fd56;
	@%p40 bra 	$L__BB0_29;
	bra.uni 	$L__BB0_27;
$L__BB0_16:
	and.b32  	%r8, %r77, 15;
	setp.eq.s32 	%p68, %r8, 0;
	@%p68 bra 	$L__BB0_26;
	add.s32 	%r116, %r8, -1;
	setp.lt.u32 	%p69, %r116, 7;
	@%p69 bra 	$L__BB0_19;
	ld.global.f64 	%fd735, [%rd10];
	ld.global.f64 	%fd736, [%rd11];
	mul.f64 	%fd737, %fd736, %fd736;
	fma.rn.f64 	%fd738, %fd735, %fd735, %fd737;
	ld.global.f64 	%fd739, [%rd12];
	fma.rn.f64 	%fd740, %fd739, %fd739, %fd738;
	mul.f64 	%fd741, %fd740, 0dBFE0000000000000;
	st.global.f64 	[%rd13], %fd741;
	ld.global.f64 	%fd742, [%rd10];
	ld.global.f64 	%fd743, [%rd11];
	mul.f64 	%fd744, %fd743, %fd743;
	fma.rn.f64 	%fd745, %fd742, %fd742, %fd744;
	ld.global.f64 	%fd746, [%rd12];
	fma.rn.f64 	%fd747, %fd746, %fd746, %fd745;
	mul.f64 	%fd748, %fd747, 0dBFE0000000000000;
	st.global.f64 	[%rd13], %fd748;
	ld.global.f64 	%fd749, [%rd10];
	ld.global.f64 	%fd750, [%rd11];
	mul.f64 	%fd751, %fd750, %fd750;
	fma.rn.f64 	%fd752, %fd749, %fd749, %fd751;
	ld.global.f64 	%fd753, [%rd12];
	fma.rn.f64 	%fd754, %fd753, %fd753, %fd752;
	mul.f64 	%fd755, %fd754, 0dBFE0000000000000;
	st.global.f64 	[%rd13], %fd755;
	ld.global.f64 	%fd756, [%rd10];
	ld.global.f64 	%fd757, [%rd11];
	mul.f64 	%fd758, %fd757, %fd757;
	fma.rn.f64 	%fd759, %fd756, %fd756, %fd758;
	ld.global.f64 	%fd760, [%rd12];
	fma.rn.f64 	%fd761, %fd760, %fd760, %fd759;
	mul.f64 	%fd762, %fd761, 0dBFE0000000000000;
	st.global.f64 	[%rd13], %fd762;
	ld.global.f64 	%fd763, [%rd10];
	ld.global.f64 	%fd764, [%rd11];
	mul.f64 	%fd765, %fd764, %fd764;
	fma.rn.f64 	%fd766, %fd763, %fd763, %fd765;
	ld.global.f64 	%fd767, [%rd12];
	fma.rn.f64 	%fd768, %fd767, %fd767, %fd766;
	mul.f64 	%fd769, %fd768, 0dBFE0000000000000;
	st.global.f64 	[%rd13], %fd769;
	ld.global.f64 	%fd770, [%rd10];
	ld.global.f64 	%fd771, [%rd11];
	mul.f64 	%fd772, %fd771, %fd771;
	fma.rn.f64 	%fd773, %fd770, %fd770, %fd772;
	ld.global.f64 	%fd774, [%rd12];
	fma.rn.f64 	%fd775, %fd774, %fd774, %fd773;
	mul.f64 	%fd776, %fd775, 0dBFE0000000000000;
	st.global.f64 	[%rd13], %fd776;
	ld.global.f64 	%fd777, [%rd10];
	ld.global.f64 	%fd778, [%rd11];
	mul.f64 	%fd779, %fd778, %fd778;
	fma.rn.f64 	%fd780, %fd777, %fd777, %fd779;
	ld.global.f64 	%fd781, [%rd12];
	fma.rn.f64 	%fd782, %fd781, %fd781, %fd780;
	mul.f64 	%fd783, %fd782, 0dBFE0000000000000;
	st.global.f64 	[%rd13], %fd783;
	ld.global.f64 	%fd784, [%rd10];
	ld.global.f64 	%fd785, [%rd11];
	mul.f64 	%fd786, %fd785, %fd785;
	fma.rn.f64 	%fd787, %fd784, %fd784, %fd786;
	ld.global.f64 	%fd788, [%rd12];
	fma.rn.f64 	%fd789, %fd788, %fd788, %fd787;
	mul.f64 	%fd790, %fd789, 0dBFE0000000000000;
	st.global.f64 	[%rd13], %fd790;
$L__BB0_19:
	and.b32  	%r9, %r77, 7;
	setp.eq.s32 	%p70, %r9, 0;
	@%p70 bra 	$L__BB0_26;
	add.s32 	%r117, %r9, -1;
	setp.lt.u32 	%p71, %r117, 3;
	@%p71 bra 	$L__BB0_22;
	ld.global.f64 	%fd791, [%rd10];
	ld.global.f64 	%fd792, [%rd11];
	mul.f64 	%fd793, %fd792, %fd792;
	fma.rn.f64 	%fd794, %fd791, %fd791, %fd793;
	ld.global.f64 	%fd795, [%rd12];
	fma.rn.f64 	%fd796, %fd795, %fd795, %fd794;
	mul.f64 	%fd797, %fd796, 0dBFE0000000000000;
	st.global.f64 	[%rd13], %fd797;
	ld.global.f64 	%fd798, [%rd10];
	ld.global.f64 	%fd799, [%rd11];
	mul.f64 	%fd800, %fd799, %fd799;
	fma.rn.f64 	%fd801, %fd798, %fd798, %fd800;
	ld.global.f64 	%fd802, [%rd12];
	fma.rn.f64 	%fd803, %fd802, %fd802, %fd801;
	mul.f64 	%fd804, %fd803, 0dBFE0000000000000;
	st.global.f64 	[%rd13], %fd804;
	ld.global.f64 	%fd805, [%rd10];
	ld.global.f64 	%fd806, [%rd11];
	mul.f64 	%fd807, %fd806, %fd806;
	fma.rn.f64 	%fd808, %fd805, %fd805, %fd807;
	ld.global.f64 	%fd809, [%rd12];
	fma.rn.f64 	%fd810, %fd809, %fd809, %fd808;
	mul.f64 	%fd811, %fd810, 0dBFE0000000000000;
	st.global.f64 	[%rd13], %fd811;
	ld.global.f64 	%fd812, [%rd10];
	ld.global.f64 	%fd813, [%rd11];
	mul.f64 	%fd814, %fd813, %fd813;
	fma.rn.f64 	%fd815, %fd812, %fd812, %fd814;
	ld.global.f64 	%fd816, [%rd12];
	fma.rn.f64 	%fd817, %fd816, %fd816, %fd815;
	mul.f64 	%fd818, %fd817, 0dBFE0000000000000;
	st.global.f64 	[%rd13], %fd818;
$L__BB0_22:
	and.b32  	%r10, %r77, 3;
	setp.eq.s32 	%p72, %r10, 0;
	@%p72 bra 	$L__BB0_26;
	setp.eq.s32 	%p73, %r10, 1;
	ld.global.f64 	%fd819, [%rd10];
	ld.global.f64 	%fd820, [%rd11];
	mul.f64 	%fd821, %fd820, %fd820;
	fma.rn.f64 	%fd822, %fd819, %fd819, %fd821;
	ld.global.f64 	%fd823, [%rd12];
	fma.rn.f64 	%fd824, %fd823, %fd823, %fd822;
	mul.f64 	%fd825, %fd824, 0dBFE0000000000000;
	st.global.f64 	[%rd13], %fd825;
	@%p73 bra 	$L__BB0_26;
	setp.eq.s32 	%p74, %r10, 2;
	ld.global.f64 	%fd826, [%rd10];
	ld.global.f64 	%fd827, [%rd11];
	mul.f64 	%fd828, %fd827, %fd827;
	fma.rn.f64 	%fd829, %fd826, %fd826, %fd828;
	ld.global.f64 	%fd830, [%rd12];
	fma.rn.f64 	%fd831, %fd830, %fd830, %fd829;
	mul.f64 	%fd832, %fd831, 0dBFE0000000000000;
	st.global.f64 	[%rd13], %fd832;
	@%p74 bra 	$L__BB0_26;
	ld.global.f64 	%fd833, [%rd10];
	ld.global.f64 	%fd834, [%rd11];
	mul.f64 	%fd835, %fd834, %fd834;
	fma.rn.f64 	%fd836, %fd833, %fd833, %fd835;
	ld.global.f64 	%fd837, [%rd12];
	fma.rn.f64 	%fd838, %fd837, %fd837, %fd836;
	mul.f64 	%fd839, %fd838, 0dBFE0000000000000;
	st.global.f64 	[%rd13], %fd839;
$L__BB0_26:
	mov.u32 	%r118, %ntid.x;
	mov.u32 	%r119, %nctaid.x;
	mad.lo.s32 	%r121, %r118, %r119, %r121;
	setp.lt.s32 	%p75, %r121, %r76;
	@%p75 bra 	$L__BB0_5;
	bra.uni 	$L__BB0_108;
$L__BB0_27:
	add.s32 	%r19, %r16, -1;
	setp.eq.s32 	%p41, %r16, 1;
	mov.f64 	%fd859, 0d3FF0000000000000;
	mov.f64 	%fd860, %fd859;
	@%p41 bra 	$L__BB0_28;
	bra.uni 	$L__BB0_55;
$L__BB0_28:
	mul.f64 	%fd56, %fd850, %fd859;
	mul.f64 	%fd57, %fd854, %fd860;
$L__BB0_29:
	setp.lt.s32 	%p47, %r17, 1;
	mov.f64 	%fd67, 0d3FF0000000000000;
	mov.f64 	%fd68, %fd67;
	@%p47 bra 	$L__BB0_32;
	add.s32 	%r22, %r17, -1;
	setp.eq.s32 	%p48, %r17, 1;
	mov.f64 	%fd866, 0d3FF0000000000000;
	mov.f64 	%fd867, %fd866;
	@%p48 bra 	$L__BB0_31;
	bra.uni 	$L__BB0_48;
$L__BB0_31:
	mul.f64 	%fd67, %fd850, %fd866;
	mul.f64 	%fd68, %fd854, %fd867;
$L__BB0_32:
	setp.gt.s32 	%p54, %r17, 0;
	setp.gt.s32 	%p55, %r16, 0;
	cvt.rn.f64.u32 	%fd587, %r16;
	mul.f64 	%fd588, %fd859, %fd587;
	fma.rn.f64 	%fd589, %fd588, %fd68, 0d0000000000000000;
	selp.f64 	%fd590, %fd589, 0d0000000000000000, %p55;
	cvt.rn.f64.u32 	%fd591, %r17;
	mul.f64 	%fd592, %fd866, %fd591;
	fma.rn.f64 	%fd593, %fd57, %fd592, %fd590;
	selp.f64 	%fd69, %fd593, %fd590, %p54;
	setp.gt.s32 	%p56, %r18, 0;
	@%p56 bra 	$L__BB0_41;
	mul.f64 	%fd873, %fd46, %fd69;
	mov.f64 	%fd874, 0d0000000000000000;
	bra.uni 	$L__BB0_35;
$L__BB0_34:
	mul.f64 	%fd604, %fd844, %fd872;
	cvt.rn.f64.u32 	%fd605, %r18;
	mul.f64 	%fd606, %fd46, %fd605;
	mul.f64 	%fd607, %fd606, %fd872;
	mul.f64 	%fd608, %fd56, %fd68;
	fma.rn.f64 	%fd609, %fd57, %fd67, %fd608;
	mul.f64 	%fd874, %fd609, %fd607;
	mul.f64 	%fd610, %fd46, %fd69;
	mul.f64 	%fd873, %fd610, %fd604;
$L__BB0_35:
	mul.f64 	%fd611, %fd845, %fd874;
	fma.rn.f64 	%fd612, %fd851, %fd873, %fd611;
	ld.global.f64 	%fd613, [%rd7];
	add.f64 	%fd614, %fd613, %fd612;
	st.global.f64 	[%rd7], %fd614;
	mul.f64 	%fd615, %fd846, %fd874;
	fma.rn.f64 	%fd616, %fd852, %fd873, %fd615;
	ld.global.f64 	%fd617, [%rd8];
	add.f64 	%fd618, %fd616, %fd617;
	st.global.f64 	[%rd8], %fd618;
	mul.f64 	%fd619, %fd847, %fd874;
	fma.rn.f64 	%fd620, %fd853, %fd873, %fd619;
	ld.global.f64 	%fd621, [%rd9];
	add.f64 	%fd622, %fd620, %fd621;
	st.global.f64 	[%rd9], %fd622;
	add.s32 	%r125, %r125, 1;
	setp.eq.s32 	%p63, %r125, %r79;
	@%p63 bra 	$L__BB0_36;
	bra.uni 	$L__BB0_14;
$L__BB0_36:
	add.s32 	%r124, %r124, 1;
	setp.ne.s32 	%p64, %r124, %r78;
	@%p64 bra 	$L__BB0_9;
	add.s32 	%r123, %r123, 1;
	setp.ne.s32 	%p65, %r123, %r77;
	@%p65 bra 	$L__BB0_6;
	ld.param.u64 	%rd105, [_Z16tc_int_bh_kerneliiiiiiPdS_S_S_PiS0_S0_S__param_13];
	add.s32 	%r112, %r77, -1;
	setp.lt.u32 	%p66, %r112, 15;
	mad.lo.s32 	%r113, %r121, %r76, %r77;
	cvta.to.global.u64 	%rd99, %rd105;
	mul.wide.s32 	%rd100, %r113, 8;
	add.s64 	%rd10, %rd99, %rd100;
	mul.wide.u32 	%rd101, %r77, 8;
	add.s64 	%rd11, %rd10, %rd101;
	add.s64 	%rd12, %rd11, %rd101;
	add.s64 	%rd13, %rd12, %rd101;
	@%p66 bra 	$L__BB0_16;
	mov.b32 	%r122, 0;
$L__BB0_40:
	.pragma "nounroll";
	ld.global.f64 	%fd623, [%rd10];
	ld.global.f64 	%fd624, [%rd11];
	mul.f64 	%fd625, %fd624, %fd624;
	fma.rn.f64 	%fd626, %fd623, %fd623, %fd625;
	ld.global.f64 	%fd627, [%rd12];
	fma.rn.f64 	%fd628, %fd627, %fd627, %fd626;
	mul.f64 	%fd629, %fd628, 0dBFE0000000000000;
	st.global.f64 	[%rd13], %fd629;
	ld.global.f64 	%fd630, [%rd10];
	ld.global.f64 	%fd631, [%rd11];
	mul.f64 	%fd632, %fd631, %fd631;
	fma.rn.f64 	%fd633, %fd630, %fd630, %fd632;
	ld.global.f64 	%fd634, [%rd12];
	fma.rn.f64 	%fd635, %fd634, %fd634, %fd633;
	mul.f64 	%fd636, %fd635, 0dBFE0000000000000;
	st.global.f64 	[%rd13], %fd636;
	ld.global.f64 	%fd637, [%rd10];
	ld.global.f64 	%fd638, [%rd11];
	mul.f64 	%fd639, %fd638, %fd638;
	fma.rn.f64 	%fd640, %fd637, %fd637, %fd639;
	ld.global.f64 	%fd641, [%rd12];
	fma.rn.f64 	%fd642, %fd641, %fd641, %fd640;
	mul.f64 	%fd643, %fd642, 0dBFE0000000000000;
	st.global.f64 	[%rd13], %fd643;
	ld.global.f64 	%fd644, [%rd10];
	ld.global.f64 	%fd645, [%rd11];
	mul.f64 	%fd646, %fd645, %fd645;
	fma.rn.f64 	%fd647, %fd644, %fd644, %fd646;
	ld.global.f64 	%fd648, [%rd12];
	fma.rn.f64 	%fd649, %fd648, %fd648, %fd647;
	mul.f64 	%fd650, %fd649, 0dBFE0000000000000;
	st.global.f64 	[%rd13], %fd650;
	ld.global.f64 	%fd651, [%rd10];
	ld.global.f64 	%fd652, [%rd11];
	mul.f64 	%fd653, %fd652, %fd652;
	fma.rn.f64 	%fd654, %fd651, %fd651, %fd653;
	ld.global.f64 	%fd655, [%rd12];
	fma.rn.f64 	%fd656, %fd655, %fd655, %fd654;
	mul.f64 	%fd657, %fd656, 0dBFE0000000000000;
	st.global.f64 	[%rd13], %fd657;
	ld.global.f64 	%fd658, [%rd10];
	ld.global.f64 	%fd659, [%rd11];
	mul.f64 	%fd660, %fd659, %fd659;
	fma.rn.f64 	%fd661, %fd658, %fd658, %fd660;
	ld.global.f64 	%fd662, [%rd12];
	fma.rn.f64 	%fd663, %fd662, %fd662, %fd661;
	mul.f64 	%fd664, %fd663, 0dBFE0000000000000;
	st.global.f64 	[%rd13], %fd664;
	ld.global.f64 	%fd665, [%rd10];
	ld.global.f64 	%fd666, [%rd11];
	mul.f64 	%fd667, %fd666, %fd666;
	fma.rn.f64 	%fd668, %fd665, %fd665, %fd667;
	ld.global.f64 	%fd669, [%rd12];
	fma.rn.f64 	%fd670, %fd669, %fd669, %fd668;
	mul.f64 	%fd671, %fd670, 0dBFE0000000000000;
	st.global.f64 	[%rd13], %fd671;
	ld.global.f64 	%fd672, [%rd10];
	ld.global.f64 	%fd673, [%rd11];
	mul.f64 	%fd674, %fd673, %fd673;
	fma.rn.f64 	%fd675, %fd672, %fd672, %fd674;
	ld.global.f64 	%fd676, [%rd12];
	fma.rn.f64 	%fd677, %fd676, %fd676, %fd675;
	mul.f64 	%fd678, %fd677, 0dBFE0000000000000;
	st.global.f64 	[%rd13], %fd678;
	ld.global.f64 	%fd679, [%rd10];
	ld.global.f64 	%fd680, [%rd11];
	mul.f64 	%fd681, %fd680, %fd680;
	fma.rn.f64 	%fd682, %fd679, %fd679, %fd681;
	ld.global.f64 	%fd683, [%rd12];
	fma.rn.f64 	%fd684, %fd683, %fd683, %fd682;
	mul.f64 	%fd685, %fd684, 0dBFE0000000000000;
	st.global.f64 	[%rd13], %fd685;
	ld.global.f64 	%fd686, [%rd10];
	ld.global.f64 	%fd687, [%rd11];
	mul.f64 	%fd688, %fd687, %fd687;
	fma.rn.f64 	%fd689, %fd686, %fd686, %fd688;
	ld.global.f64 	%fd690, [%rd12];
	fma.rn.f64 	%fd691, %fd690, %fd690, %fd689;
	mul.f64 	%fd692, %fd691, 0dBFE0000000000000;
	st.global.f64 	[%rd13], %fd692;
	ld.global.f64 	%fd693, [%rd10];
	ld.global.f64 	%fd694, [%rd11];
	mul.f64 	%fd695, %fd694, %fd694;
	fma.rn.f64 	%fd696, %fd693, %fd693, %fd695;
	ld.global.f64 	%fd697, [%rd12];
	fma.rn.f64 	%fd698, %fd697, %fd697, %fd696;
	mul.f64 	%fd699, %fd698, 0dBFE0000000000000;
	st.global.f64 	[%rd13], %fd699;
	ld.global.f64 	%fd700, [%rd10];
	ld.global.f64 	%fd701, [%rd11];
	mul.f64 	%fd702, %fd701, %fd701;
	fma.rn.f64 	%fd703, %fd700, %fd700, %fd702;
	ld.global.f64 	%fd704, [%rd12];
	fma.rn.f64 	%fd705, %fd704, %fd704, %fd703;
	mul.f64 	%fd706, %fd705, 0dBFE0000000000000;
	st.global.f64 	[%rd13], %fd706;
	ld.global.f64 	%fd707, [%rd10];
	ld.global.f64 	%fd708, [%rd11];
	mul.f64 	%fd709, %fd708, %fd708;
	fma.rn.f64 	%fd710, %fd707, %fd707, %fd709;
	ld.global.f64 	%fd711, [%rd12];
	fma.rn.f64 	%fd712, %fd711, %fd711, %fd710;
	mul.f64 	%fd713, %fd712, 0dBFE0000000000000;
	st.global.f64 	[%rd13], %fd713;
	ld.global.f64 	%fd714, [%rd10];
	ld.global.f64 	%fd715, [%rd11];
	mul.f64 	%fd716, %fd715, %fd715;
	fma.rn.f64 	%fd717, %fd714, %fd714, %fd716;
	ld.global.f64 	%fd718, [%rd12];
	fma.rn.f64 	%fd719, %fd718, %fd718, %fd717;
	mul.f64 	%fd720, %fd719, 0dBFE0000000000000;
	st.global.f64 	[%rd13], %fd720;
	ld.global.f64 	%fd721, [%rd10];
	ld.global.f64 	%fd722, [%rd11];
	mul.f64 	%fd723, %fd722, %fd722;
	fma.rn.f64 	%fd724, %fd721, %fd721, %fd723;
	ld.global.f64 	%fd725, [%rd12];
	fma.rn.f64 	%fd726, %fd725, %fd725, %fd724;
	mul.f64 	%fd727, %fd726, 0dBFE0000000000000;
	st.global.f64 	[%rd13], %fd727;
	ld.global.f64 	%fd728, [%rd10];
	ld.global.f64 	%fd729, [%rd11];
	mul.f64 	%fd730, %fd729, %fd729;
	fma.rn.f64 	%fd731, %fd728, %fd728, %fd730;
	ld.global.f64 	%fd732, [%rd12];
	fma.rn.f64 	%fd733, %fd732, %fd732, %fd731;
	mul.f64 	%fd734, %fd733, 0dBFE0000000000000;
	st.global.f64 	[%rd13], %fd734;
	add.s32 	%r122, %r122, 16;
	and.b32  	%r115, %r77, 2147483632;
	setp.eq.s32 	%p67, %r122, %r115;
	@%p67 bra 	$L__BB0_16;
	bra.uni 	$L__BB0_40;
$L__BB0_41:
	add.s32 	%r25, %r18, -1;
	setp.eq.s32 	%p57, %r18, 1;
	mov.f64 	%fd872, 0d3FF0000000000000;
	@%p57 bra 	$L__BB0_34;
	add.s32 	%r110, %r18, -2;
	and.b32  	%r29, %r25, 3;
	setp.lt.u32 	%p58, %r110, 3;
	mov.f64 	%fd872, 0d3FF0000000000000;
	@%p58 bra 	$L__BB0_45;
	and.b32  	%r30, %r25, -4;
	mov.b32 	%r128, 0;
	mov.f64 	%fd872, 0d3FF0000000000000;
$L__BB0_44:
	mul.f64 	%fd599, %fd844, %fd872;
	mul.f64 	%fd600, %fd844, %fd599;
	mul.f64 	%fd601, %fd844, %fd600;
	mul.f64 	%fd872, %fd844, %fd601;
	add.s32 	%r128, %r128, 4;
	setp.eq.s32 	%p59, %r128, %r30;
	@%p59 bra 	$L__BB0_45;
	bra.uni 	$L__BB0_44;
$L__BB0_45:
	setp.eq.s32 	%p60, %r29, 0;
	@%p60 bra 	$L__BB0_34;
	mul.f64 	%fd872, %fd844, %fd872;
	setp.eq.s32 	%p61, %r29, 1;
	@%p61 bra 	$L__BB0_34;
	mul.f64 	%fd602, %fd844, %fd872;
	setp.eq.s32 	%p62, %r29, 2;
	mul.f64 	%fd603, %fd844, %fd602;
	selp.f64 	%fd872, %fd602, %fd603, %p62;
	bra.uni 	$L__BB0_34;
$L__BB0_48:
	add.s32 	%r108, %r17, -2;
	and.b32  	%r31, %r22, 3;
	setp.lt.u32 	%p49, %r108, 3;
	mov.f64 	%fd867, 0d3FF0000000000000;
	mov.f64 	%fd866, %fd867;
	@%p49 bra 	$L__BB0_51;
	and.b32  	%r32, %r22, -4;
	mov.b32 	%r127, 0;
	mov.f64 	%fd867, 0d3FF0000000000000;
$L__BB0_50:
	mul.f64 	%fd581, %fd850, %fd866;
	mul.f64 	%fd582, %fd854, %fd867;
	mul.f64 	%fd583, %fd850, %fd581;
	mul.f64 	%fd584, %fd854, %fd582;
	mul.f64 	%fd585, %fd850, %fd583;
	mul.f64 	%fd586, %fd854, %fd584;
	mul.f64 	%fd866, %fd850, %fd585;
	mul.f64 	%fd867, %fd854, %fd586;
	add.s32 	%r127, %r127, 4;
	setp.eq.s32 	%p50, %r127, %r32;
	@%p50 bra 	$L__BB0_51;
	bra.uni 	$L__BB0_50;
$L__BB0_51:
	setp.eq.s32 	%p51, %r31, 0;
	@%p51 bra 	$L__BB0_31;
	mul.f64 	%fd866, %fd850, %fd866;
	mul.f64 	%fd867, %fd854, %fd867;
	setp.eq.s32 	%p52, %r31, 1;
	@%p52 bra 	$L__BB0_31;
	mul.f64 	%fd866, %fd850, %fd866;
	mul.f64 	%fd867, %fd854, %fd867;
	setp.eq.s32 	%p53, %r31, 2;
	@%p53 bra 	$L__BB0_31;
	mul.f64 	%fd866, %fd850, %fd866;
	mul.f64 	%fd867, %fd854, %fd867;
	bra.uni 	$L__BB0_31;
$L__BB0_55:
	add.s32 	%r106, %r16, -2;
	and.b32  	%r33, %r19, 3;
	setp.lt.u32 	%p42, %r106, 3;
	mov.f64 	%fd860, 0d3FF0000000000000;
	mov.f64 	%fd859, %fd860;
	@%p42 bra 	$L__BB0_58;
	and.b32  	%r107, %r19, -4;
	neg.s32 	%r126, %r107;
	mov.f64 	%fd860, 0d3FF0000000000000;
$L__BB0_57:
	mul.f64 	%fd570, %fd850, %fd859;
	mul.f64 	%fd571, %fd854, %fd860;
	mul.f64 	%fd572, %fd850, %fd570;
	mul.f64 	%fd573, %fd854, %fd571;
	mul.f64 	%fd574, %fd850, %fd572;
	mul.f64 	%fd575, %fd854, %fd573;
	mul.f64 	%fd859, %fd850, %fd574;
	mul.f64 	%fd860, %fd854, %fd575;
	add.s32 	%r126, %r126, 4;
	setp.eq.s32 	%p43, %r126, 0;
	@%p43 bra 	$L__BB0_58;
	bra.uni 	$L__BB0_57;
$L__BB0_58:
	setp.eq.s32 	%p44, %r33, 0;
	@%p44 bra 	$L__BB0_28;
	mul.f64 	%fd859, %fd850, %fd859;
	mul.f64 	%fd860, %fd854, %fd860;
	setp.eq.s32 	%p45, %r33, 1;
	@%p45 bra 	$L__BB0_28;
	mul.f64 	%fd859, %fd850, %fd859;
	mul.f64 	%fd860, %fd854, %fd860;
	setp.eq.s32 	%p46, %r33, 2;
	@%p46 bra 	$L__BB0_28;
	mul.f64 	%fd859, %fd850, %fd859;
	mul.f64 	%fd860, %fd854, %fd860;
	bra.uni 	$L__BB0_28;
$L__BB0_62:
	add.s32 	%r37, %r77, -1;
	and.b32  	%r38, %r77, 15;
	add.s32 	%r39, %r38, -1;
	and.b32  	%r40, %r77, 7;
	add.s32 	%r41, %r40, -1;
	and.b32  	%r42, %r77, 3;
	and.b32  	%r43, %r77, 2147483644;
	and.b32  	%r44, %r77, 1;
	and.b32  	%r45, %r77, 2147483632;
	mul.wide.u32 	%rd69, %r77, 8;
$L__BB0_63:
	setp.lt.u32 	%p20, %r37, 3;
	mul.lo.s32 	%r47, %r121, %r76;
	mov.b32 	%r133, 0;
	@%p20 bra 	$L__BB0_66;
	mov.b32 	%r131, 0;
$L__BB0_65:
	.pragma "nounroll";
	add.s32 	%r92, %r131, %r47;
	mul.wide.s32 	%rd50, %r92, 8;
	add.s64 	%rd51, %rd1, %rd50;
	mov.b64 	%rd52, 0;
	st.global.u64 	[%rd51], %rd52;
	add.s64 	%rd54, %rd51, %rd69;
	st.global.u64 	[%rd54], %rd52;
	add.s64 	%rd55, %rd54, %rd69;
	st.global.u64 	[%rd55], %rd52;
	st.global.u64 	[%rd51+8], %rd52;
	st.global.u64 	[%rd54+8], %rd52;
	st.global.u64 	[%rd55+8], %rd52;
	st.global.u64 	[%rd51+16], %rd52;
	st.global.u64 	[%rd54+16], %rd52;
	st.global.u64 	[%rd55+16], %rd52;
	st.global.u64 	[%rd51+24], %rd52;
	st.global.u64 	[%rd54+24], %rd52;
	st.global.u64 	[%rd55+24], %rd52;
	add.s32 	%r131, %r131, 4;
	setp.ne.s32 	%p21, %r131, %r43;
	mov.u32 	%r133, %r43;
	@%p21 bra 	$L__BB0_65;
$L__BB0_66:
	setp.eq.s32 	%p22, %r42, 0;
	@%p22 bra 	$L__BB0_71;
	setp.eq.s32 	%p23, %r42, 1;
	@%p23 bra 	$L__BB0_69;
	add.s32 	%r93, %r133, %r47;
	mul.wide.s32 	%rd56, %r93, 8;
	add.s64 	%rd57, %rd1, %rd56;
	mov.b64 	%rd58, 0;
	st.global.u64 	[%rd57], %rd58;
	add.s64 	%rd60, %rd57, %rd69;
	st.global.u64 	[%rd60], %rd58;
	add.s64 	%rd61, %rd60, %rd69;
	st.global.u64 	[%rd61], %rd58;
	st.global.u64 	[%rd57+8], %rd58;
	st.global.u64 	[%rd60+8], %rd58;
	st.global.u64 	[%rd61+8], %rd58;
	add.s32 	%r133, %r133, 2;
$L__BB0_69:
	setp.eq.s32 	%p24, %r44, 0;
	@%p24 bra 	$L__BB0_71;
	add.s32 	%r94, %r133, %r47;
	mul.wide.s32 	%rd62, %r94, 8;
	add.s64 	%rd63, %rd1, %rd62;
	mov.b64 	%rd64, 0;
	st.global.u64 	[%rd63], %rd64;
	add.s64 	%rd66, %rd63, %rd69;
	st.global.u64 	[%rd66], %rd64;
	add.s64 	%rd67, %rd66, %rd69;
	st.global.u64 	[%rd67], %rd64;
$L__BB0_71:
	setp.lt.u32 	%p25, %r37, 15;
	add.s32 	%r95, %r77, %r47;
	mul.wide.s32 	%rd68, %r95, 8;
	add.s64 	%rd14, %rd1, %rd68;
	add.s64 	%rd15, %rd14, %rd69;
	add.s64 	%rd16, %rd15, %rd69;
	add.s64 	%rd17, %rd16, %rd69;
	@%p25 bra 	$L__BB0_72;
	bra.uni 	$L__BB0_83;
$L__BB0_72:
	setp.eq.s32 	%p27, %r38, 0;
	@%p27 bra 	$L__BB0_82;
	setp.lt.u32 	%p28, %r39, 7;
	@%p28 bra 	$L__BB0_75;
	ld.global.f64 	%fd433, [%rd14];
	ld.global.f64 	%fd434, [%rd15];
	mul.f64 	%fd435, %fd434, %fd434;
	fma.rn.f64 	%fd436, %fd433, %fd433, %fd435;
	ld.global.f64 	%fd437, [%rd16];
	fma.rn.f64 	%fd438, %fd437, %fd437, %fd436;
	mul.f64 	%fd439, %fd438, 0dBFE0000000000000;
	st.global.f64 	[%rd17], %fd439;
	ld.global.f64 	%fd440, [%rd14];
	ld.global.f64 	%fd441, [%rd15];
	mul.f64 	%fd442, %fd441, %fd441;
	fma.rn.f64 	%fd443, %fd440, %fd440, %fd442;
	ld.global.f64 	%fd444, [%rd16];
	fma.rn.f64 	%fd445, %fd444, %fd444, %fd443;
	mul.f64 	%fd446, %fd445, 0dBFE0000000000000;
	st.global.f64 	[%rd17], %fd446;
	ld.global.f64 	%fd447, [%rd14];
	ld.global.f64 	%fd448, [%rd15];
	mul.f64 	%fd449, %fd448, %fd448;
	fma.rn.f64 	%fd450, %fd447, %fd447, %fd449;
	ld.global.f64 	%fd451, [%rd16];
	fma.rn.f64 	%fd452, %fd451, %fd451, %fd450;
	mul.f64 	%fd453, %fd452, 0dBFE0000000000000;
	st.global.f64 	[%rd17], %fd453;
	ld.global.f64 	%fd454, [%rd14];
	ld.global.f64 	%fd455, [%rd15];
	mul.f64 	%fd456, %fd455, %fd455;
	fma.rn.f64 	%fd457, %fd454, %fd454, %fd456;
	ld.global.f64 	%fd458, [%rd16];
	fma.rn.f64 	%fd459, %fd458, %fd458, %fd457;
	mul.f64 	%fd460, %fd459, 0dBFE0000000000000;
	st.global.f64 	[%rd17], %fd460;
	ld.global.f64 	%fd461, [%rd14];
	ld.global.f64 	%fd462, [%rd15];
	mul.f64 	%fd463, %fd462, %fd462;
	fma.rn.f64 	%fd464, %fd461, %fd461, %fd463;
	ld.global.f64 	%fd465, [%rd16];
	fma.rn.f64 	%fd466, %fd465, %fd465, %fd464;
	mul.f64 	%fd467, %fd466, 0dBFE0000000000000;
	st.global.f64 	[%rd17], %fd467;
	ld.global.f64 	%fd468, [%rd14];
	ld.global.f64 	%fd469, [%rd15];
	mul.f64 	%fd470, %fd469, %fd469;
	fma.rn.f64 	%fd471, %fd468, %fd468, %fd470;
	ld.global.f64 	%fd472, [%rd16];
	fma.rn.f64 	%fd473, %fd472, %fd472, %fd471;
	mul.f64 	%fd474, %fd473, 0dBFE0000000000000;
	st.global.f64 	[%rd17], %fd474;
	ld.global.f64 	%fd475, [%rd14];
	ld.global.f64 	%fd476, [%rd15];
	mul.f64 	%fd477, %fd476, %fd476;
	fma.rn.f64 	%fd478, %fd475, %fd475, %fd477;
	ld.global.f64 	%fd479, [%rd16];
	fma.rn.f64 	%fd480, %fd479, %fd479, %fd478;
	mul.f64 	%fd481, %fd480, 0dBFE0000000000000;
	st.global.f64 	[%rd17], %fd481;
	ld.global.f64 	%fd482, [%rd14];
	ld.global.f64 	%fd483, [%rd15];
	mul.f64 	%fd484, %fd483, %fd483;
	fma.rn.f64 	%fd485, %fd482, %fd482, %fd484;
	ld.global.f64 	%fd486, [%rd16];
	fma.rn.f64 	%fd487, %fd486, %fd486, %fd485;
	mul.f64 	%fd488, %fd487, 0dBFE0000000000000;
	st.global.f64 	[%rd17], %fd488;
$L__BB0_75:
	setp.eq.s32 	%p29, %r40, 0;
	@%p29 bra 	$L__BB0_82;
	setp.lt.u32 	%p30, %r41, 3;
	@%p30 bra 	$L__BB0_78;
	ld.global.f64 	%fd489, [%rd14];
	ld.global.f64 	%fd490, [%rd15];
	mul.f64 	%fd491, %fd490, %fd490;
	fma.rn.f64 	%fd492, %fd489, %fd489, %fd491;
	ld.global.f64 	%fd493, [%rd16];
	fma.rn.f64 	%fd494, %fd493, %fd493, %fd492;
	mul.f64 	%fd495, %fd494, 0dBFE0000000000000;
	st.global.f64 	[%rd17], %fd495;
	ld.global.f64 	%fd496, [%rd14];
	ld.global.f64 	%fd497, [%rd15];
	mul.f64 	%fd498, %fd497, %fd497;
	fma.rn.f64 	%fd499, %fd496, %fd496, %fd498;
	ld.global.f64 	%fd500, [%rd16];
	fma.rn.f64 	%fd501, %fd500, %fd500, %fd499;
	mul.f64 	%fd502, %fd501, 0dBFE0000000000000;
	st.global.f64 	[%rd17], %fd502;
	ld.global.f64 	%fd503, [%rd14];
	ld.global.f64 	%fd504, [%rd15];
	mul.f64 	%fd505, %fd504, %fd504;
	fma.rn.f64 	%fd506, %fd503, %fd503, %fd505;
	ld.global.f64 	%fd507, [%rd16];
	fma.rn.f64 	%fd508, %fd507, %fd507, %fd506;
	mul.f64 	%fd509, %fd508, 0dBFE0000000000000;
	st.global.f64 	[%rd17], %fd509;
	ld.global.f64 	%fd510, [%rd14];
	ld.global.f64 	%fd511, [%rd15];
	mul.f64 	%fd512, %fd511, %fd511;
	fma.rn.f64 	%fd513, %fd510, %fd510, %fd512;
	ld.global.f64 	%fd514, [%rd16];
	fma.rn.f64 	%fd515, %fd514, %fd514, %fd513;
	mul.f64 	%fd516, %fd515, 0dBFE0000000000000;
	st.global.f64 	[%rd17], %fd516;
$L__BB0_78:
	setp.eq.s32 	%p31, %r42, 0;
	@%p31 bra 	$L__BB0_82;
	setp.eq.s32 	%p32, %r42, 1;
	ld.global.f64 	%fd517, [%rd14];
	ld.global.f64 	%fd518, [%rd15];
	mul.f64 	%fd519, %fd518, %fd518;
	fma.rn.f64 	%fd520, %fd517, %fd517, %fd519;
	ld.global.f64 	%fd521, [%rd16];
	fma.rn.f64 	%fd522, %fd521, %fd521, %fd520;
	mul.f64 	%fd523, %fd522, 0dBFE0000000000000;
	st.global.f64 	[%rd17], %fd523;
	@%p32 bra 	$L__BB0_82;
	setp.eq.s32 	%p33, %r42, 2;
	ld.global.f64 	%fd524, [%rd14];
	ld.global.f64 	%fd525, [%rd15];
	mul.f64 	%fd526, %fd525, %fd525;
	fma.rn.f64 	%fd527, %fd524, %fd524, %fd526;
	ld.global.f64 	%fd528, [%rd16];
	fma.rn.f64 	%fd529, %fd528, %fd528, %fd527;
	mul.f64 	%fd530, %fd529, 0dBFE0000000000000;
	st.global.f64 	[%rd17], %fd530;
	@%p33 bra 	$L__BB0_82;
	ld.global.f64 	%fd531, [%rd14];
	ld.global.f64 	%fd532, [%rd15];
	mul.f64 	%fd533, %fd532, %fd532;
	fma.rn.f64 	%fd534, %fd531, %fd531, %fd533;
	ld.global.f64 	%fd535, [%rd16];
	fma.rn.f64 	%fd536, %fd535, %fd535, %fd534;
	mul.f64 	%fd537, %fd536, 0dBFE0000000000000;
	st.global.f64 	[%rd17], %fd537;
$L__BB0_82:
	add.s32 	%r121, %r121, %r3;
	setp.lt.s32 	%p34, %r121, %r76;
	@%p34 bra 	$L__BB0_63;
	bra.uni 	$L__BB0_108;
$L__BB0_83:
	mov.b32 	%r130, 0;
$L__BB0_84:
	.pragma "nounroll";
	ld.global.f64 	%fd321, [%rd14];
	ld.global.f64 	%fd322, [%rd15];
	mul.f64 	%fd323, %fd322, %fd322;
	fma.rn.f64 	%fd324, %fd321, %fd321, %fd323;
	ld.global.f64 	%fd325, [%rd16];
	fma.rn.f64 	%fd326, %fd325, %fd325, %fd324;
	mul.f64 	%fd327, %fd326, 0dBFE0000000000000;
	st.global.f64 	[%rd17], %fd327;
	ld.global.f64 	%fd328, [%rd14];
	ld.global.f64 	%fd329, [%rd15];
	mul.f64 	%fd330, %fd329, %fd329;
	fma.rn.f64 	%fd331, %fd328, %fd328, %fd330;
	ld.global.f64 	%fd332, [%rd16];
	fma.rn.f64 	%fd333, %fd332, %fd332, %fd331;
	mul.f64 	%fd334, %fd333, 0dBFE0000000000000;
	st.global.f64 	[%rd17], %fd334;
	ld.global.f64 	%fd335, [%rd14];
	ld.global.f64 	%fd336, [%rd15];
	mul.f64 	%fd337, %fd336, %fd336;
	fma.rn.f64 	%fd338, %fd335, %fd335, %fd337;
	ld.global.f64 	%fd339, [%rd16];
	fma.rn.f64 	%fd340, %fd339, %fd339, %fd338;
	mul.f64 	%fd341, %fd340, 0dBFE0000000000000;
	st.global.f64 	[%rd17], %fd341;
	ld.global.f64 	%fd342, [%rd14];
	ld.global.f64 	%fd343, [%rd15];
	mul.f64 	%fd344, %fd343, %fd343;
	fma.rn.f64 	%fd345, %fd342, %fd342, %fd344;
	ld.global.f64 	%fd346, [%rd16];
	fma.rn.f64 	%fd347, %fd346, %fd346, %fd345;
	mul.f64 	%fd348, %fd347, 0dBFE0000000000000;
	st.global.f64 	[%rd17], %fd348;
	ld.global.f64 	%fd349, [%rd14];
	ld.global.f64 	%fd350, [%rd15];
	mul.f64 	%fd351, %fd350, %fd350;
	fma.rn.f64 	%fd352, %fd349, %fd349, %fd351;
	ld.global.f64 	%fd353, [%rd16];
	fma.rn.f64 	%fd354, %fd353, %fd353, %fd352;
	mul.f64 	%fd355, %fd354, 0dBFE0000000000000;
	st.global.f64 	[%rd17], %fd355;
	ld.global.f64 	%fd356, [%rd14];
	ld.global.f64 	%fd357, [%rd15];
	mul.f64 	%fd358, %fd357, %fd357;
	fma.rn.f64 	%fd359, %fd356, %fd356, %fd358;
	ld.global.f64 	%fd360, [%rd16];
	fma.rn.f64 	%fd361, %fd360, %fd360, %fd359;
	mul.f64 	%fd362, %fd361, 0dBFE0000000000000;
	st.global.f64 	[%rd17], %fd362;
	ld.global.f64 	%fd363, [%rd14];
	ld.global.f64 	%fd364, [%rd15];
	mul.f64 	%fd365, %fd364, %fd364;
	fma.rn.f64 	%fd366, %fd363, %fd363, %fd365;
	ld.global.f64 	%fd367, [%rd16];
	fma.rn.f64 	%fd368, %fd367, %fd367, %fd366;
	mul.f64 	%fd369, %fd368, 0dBFE0000000000000;
	st.global.f64 	[%rd17], %fd369;
	ld.global.f64 	%fd370, [%rd14];
	ld.global.f64 	%fd371, [%rd15];
	mul.f64 	%fd372, %fd371, %fd371;
	fma.rn.f64 	%fd373, %fd370, %fd370, %fd372;
	ld.global.f64 	%fd374, [%rd16];
	fma.rn.f64 	%fd375, %fd374, %fd374, %fd373;
	mul.f64 	%fd376, %fd375, 0dBFE0000000000000;
	st.global.f64 	[%rd17], %fd376;
	ld.global.f64 	%fd377, [%rd14];
	ld.global.f64 	%fd378, [%rd15];
	mul.f64 	%fd379, %fd378, %fd378;
	fma.rn.f64 	%fd380, %fd377, %fd377, %fd379;
	ld.global.f64 	%fd381, [%rd16];
	fma.rn.f64 	%fd382, %fd381, %fd381, %fd380;
	mul.f64 	%fd383, %fd382, 0dBFE0000000000000;
	st.global.f64 	[%rd17], %fd383;
	ld.global.f64 	%fd384, [%rd14];
	ld.global.f64 	%fd385, [%rd15];
	mul.f64 	%fd386, %fd385, %fd385;
	fma.rn.f64 	%fd387, %fd384, %fd384, %fd386;
	ld.global.f64 	%fd388, [%rd16];
	fma.rn.f64 	%fd389, %fd388, %fd388, %fd387;
	mul.f64 	%fd390, %fd389, 0dBFE0000000000000;
	st.global.f64 	[%rd17], %fd390;
	ld.global.f64 	%fd391, [%rd14];
	ld.global.f64 	%fd392, [%rd15];
	mul.f64 	%fd393, %fd392, %fd392;
	fma.rn.f64 	%fd394, %fd391, %fd391, %fd393;
	ld.global.f64 	%fd395, [%rd16];
	fma.rn.f64 	%fd396, %fd395, %fd395, %fd394;
	mul.f64 	%fd397, %fd396, 0dBFE0000000000000;
	st.global.f64 	[%rd17], %fd397;
	ld.global.f64 	%fd398, [%rd14];
	ld.global.f64 	%fd399, [%rd15];
	mul.f64 	%fd400, %fd399, %fd399;
	fma.rn.f64 	%fd401, %fd398, %fd398, %fd400;
	ld.global.f64 	%fd402, [%rd16];
	fma.rn.f64 	%fd403, %fd402, %fd402, %fd401;
	mul.f64 	%fd404, %fd403, 0dBFE0000000000000;
	st.global.f64 	[%rd17], %fd404;
	ld.global.f64 	%fd405, [%rd14];
	ld.global.f64 	%fd406, [%rd15];
	mul.f64 	%fd407, %fd406, %fd406;
	fma.rn.f64 	%fd408, %fd405, %fd405, %fd407;
	ld.global.f64 	%fd409, [%rd16];
	fma.rn.f64 	%fd410, %fd409, %fd409, %fd408;
	mul.f64 	%fd411, %fd410, 0dBFE0000000000000;
	st.global.f64 	[%rd17], %fd411;
	ld.global.f64 	%fd412, [%rd14];
	ld.global.f64 	%fd413, [%rd15];
	mul.f64 	%fd414, %fd413, %fd413;
	fma.rn.f64 	%fd415, %fd412, %fd412, %fd414;
	ld.global.f64 	%fd416, [%rd16];
	fma.rn.f64 	%fd417, %fd416, %fd416, %fd415;
	mul.f64 	%fd418, %fd417, 0dBFE0000000000000;
	st.global.f64 	[%rd17], %fd418;
	ld.global.f64 	%fd419, [%rd14];
	ld.global.f64 	%fd420, [%rd15];
	mul.f64 	%fd421, %fd420, %fd420;
	fma.rn.f64 	%fd422, %fd419, %fd419, %fd421;
	ld.global.f64 	%fd423, [%rd16];
	fma.rn.f64 	%fd424, %fd423, %fd423, %fd422;
	mul.f64 	%fd425, %fd424, 0dBFE0000000000000;
	st.global.f64 	[%rd17], %fd425;
	ld.global.f64 	%fd426, [%rd14];
	ld.global.f64 	%fd427, [%rd15];
	mul.f64 	%fd428, %fd427, %fd427;
	fma.rn.f64 	%fd429, %fd426, %fd426, %fd428;
	ld.global.f64 	%fd430, [%rd16];
	fma.rn.f64 	%fd431, %fd430, %fd430, %fd429;
	mul.f64 	%fd432, %fd431, 0dBFE0000000000000;
	st.global.f64 	[%rd17], %fd432;
	add.s32 	%r130, %r130, 16;
	setp.eq.s32 	%p26, %r130, %r45;
	@%p26 bra 	$L__BB0_72;
	bra.uni 	$L__BB0_84;
$L__BB0_85:
	add.s32 	%r56, %r77, -1;
	and.b32  	%r57, %r77, 3;
	and.b32  	%r58, %r77, 15;
	add.s32 	%r59, %r58, -1;
	and.b32  	%r60, %r77, 7;
	add.s32 	%r61, %r60, -1;
	and.b32  	%r62, %r77, 2147483644;
	and.b32  	%r63, %r77, 1;
	and.b32  	%r64, %r77, 2147483632;
	mul.wide.u32 	%rd49, %r77, 8;
$L__BB0_86:
	setp.lt.u32 	%p4, %r56, 3;
	mul.lo.s32 	%r66, %r121, %r76;
	mov.b32 	%r138, 0;
	@%p4 bra 	$L__BB0_89;
	mov.b32 	%r135, 0;
$L__BB0_88:
	.pragma "nounroll";
	add.s32 	%r85, %r135, %r66;
	mul.wide.s32 	%rd30, %r85, 8;
	add.s64 	%rd31, %rd1, %rd30;
	mov.b64 	%rd32, 0;
	st.global.u64 	[%rd31], %rd32;
	add.s64 	%rd34, %rd31, %rd49;
	st.global.u64 	[%rd34], %rd32;
	add.s64 	%rd35, %rd34, %rd49;
	st.global.u64 	[%rd35], %rd32;
	st.global.u64 	[%rd31+8], %rd32;
	st.global.u64 	[%rd34+8], %rd32;
	st.global.u64 	[%rd35+8], %rd32;
	st.global.u64 	[%rd31+16], %rd32;
	st.global.u64 	[%rd34+16], %rd32;
	st.global.u64 	[%rd35+16], %rd32;
	st.global.u64 	[%rd31+24], %rd32;
	st.global.u64 	[%rd34+24], %rd32;
	st.global.u64 	[%rd35+24], %rd32;
	add.s32 	%r135, %r135, 4;
	setp.eq.s32 	%p5, %r135, %r62;
	mov.u32 	%r138, %r62;
	@%p5 bra 	$L__BB0_89;
	bra.uni 	$L__BB0_88;
$L__BB0_89:
	setp.eq.s32 	%p6, %r57, 0;
	@%p6 bra 	$L__BB0_94;
	setp.eq.s32 	%p7, %r57, 1;
	@%p7 bra 	$L__BB0_92;
	add.s32 	%r86, %r138, %r66;
	mul.wide.s32 	%rd36, %r86, 8;
	add.s64 	%rd37, %rd1, %rd36;
	mov.b64 	%rd38, 0;
	st.global.u64 	[%rd37], %rd38;
	add.s64 	%rd40, %rd37, %rd49;
	st.global.u64 	[%rd40], %rd38;
	add.s64 	%rd41, %rd40, %rd49;
	st.global.u64 	[%rd41], %rd38;
	st.global.u64 	[%rd37+8], %rd38;
	st.global.u64 	[%rd40+8], %rd38;
	st.global.u64 	[%rd41+8], %rd38;
	add.s32 	%r138, %r138, 2;
$L__BB0_92:
	setp.eq.s32 	%p8, %r63, 0;
	@%p8 bra 	$L__BB0_94;
	add.s32 	%r87, %r138, %r66;
	mul.wide.s32 	%rd42, %r87, 8;
	add.s64 	%rd43, %rd1, %rd42;
	mov.b64 	%rd44, 0;
	st.global.u64 	[%rd43], %rd44;
	add.s64 	%rd46, %rd43, %rd49;
	st.global.u64 	[%rd46], %rd44;
	add.s64 	%rd47, %rd46, %rd49;
	st.global.u64 	[%rd47], %rd44;
$L__BB0_94:
	setp.lt.u32 	%p9, %r56, 15;
	add.s32 	%r88, %r77, %r66;
	mul.wide.s32 	%rd48, %r88, 8;
	add.s64 	%rd18, %rd1, %rd48;
	add.s64 	%rd19, %rd18, %rd49;
	add.s64 	%rd20, %rd19, %rd49;
	add.s64 	%rd21, %rd20, %rd49;
	@%p9 bra 	$L__BB0_97;
	mov.b32 	%r136, 0;
$L__BB0_96:
	.pragma "nounroll";
	ld.global.f64 	%fd104, [%rd18];
	ld.global.f64 	%fd105, [%rd19];
	mul.f64 	%fd106, %fd105, %fd105;
	fma.rn.f64 	%fd107, %fd104, %fd104, %fd106;
	ld.global.f64 	%fd108, [%rd20];
	fma.rn.f64 	%fd109, %fd108, %fd108, %fd107;
	mul.f64 	%fd110, %fd109, 0dBFE0000000000000;
	st.global.f64 	[%rd21], %fd110;
	ld.global.f64 	%fd111, [%rd18];
	ld.global.f64 	%fd112, [%rd19];
	mul.f64 	%fd113, %fd112, %fd112;
	fma.rn.f64 	%fd114, %fd111, %fd111, %fd113;
	ld.global.f64 	%fd115, [%rd20];
	fma.rn.f64 	%fd116, %fd115, %fd115, %fd114;
	mul.f64 	%fd117, %fd116, 0dBFE0000000000000;
	st.global.f64 	[%rd21], %fd117;
	ld.global.f64 	%fd118, [%rd18];
	ld.global.f64 	%fd119, [%rd19];
	mul.f64 	%fd120, %fd119, %fd119;
	fma.rn.f64 	%fd121, %fd118, %fd118, %fd120;
	ld.global.f64 	%fd122, [%rd20];
	fma.rn.f64 	%fd123, %fd122, %fd122, %fd121;
	mul.f64 	%fd124, %fd123, 0dBFE0000000000000;
	st.global.f64 	[%rd21], %fd124;
	ld.global.f64 	%fd125, [%rd18];
	ld.global.f64 	%fd126, [%rd19];
	mul.f64 	%fd127, %fd126, %fd126;
	fma.rn.f64 	%fd128, %fd125, %fd125, %fd127;
	ld.global.f64 	%fd129, [%rd20];
	fma.rn.f64 	%fd130, %fd129, %fd129, %fd128;
	mul.f64 	%fd131, %fd130, 0dBFE0000000000000;
	st.global.f64 	[%rd21], %fd131;
	ld.global.f64 	%fd132, [%rd18];
	ld.global.f64 	%fd133, [%rd19];
	mul.f64 	%fd134, %fd133, %fd133;
	fma.rn.f64 	%fd135, %fd132, %fd132, %fd134;
	ld.global.f64 	%fd136, [%rd20];
	fma.rn.f64 	%fd137, %fd136, %fd136, %fd135;
	mul.f64 	%fd138, %fd137, 0dBFE0000000000000;
	st.global.f64 	[%rd21], %fd138;
	ld.global.f64 	%fd139, [%rd18];
	ld.global.f64 	%fd140, [%rd19];
	mul.f64 	%fd141, %fd140, %fd140;
	fma.rn.f64 	%fd142, %fd139, %fd139, %fd141;
	ld.global.f64 	%fd143, [%rd20];
	fma.rn.f64 	%fd144, %fd143, %fd143, %fd142;
	mul.f64 	%fd145, %fd144, 0dBFE0000000000000;
	st.global.f64 	[%rd21], %fd145;
	ld.global.f64 	%fd146, [%rd18];
	ld.global.f64 	%fd147, [%rd19];
	mul.f64 	%fd148, %fd147, %fd147;
	fma.rn.f64 	%fd149, %fd146, %fd146, %fd148;
	ld.global.f64 	%fd150, [%rd20];
	fma.rn.f64 	%fd151, %fd150, %fd150, %fd149;
	mul.f64 	%fd152, %fd151, 0dBFE0000000000000;
	st.global.f64 	[%rd21], %fd152;
	ld.global.f64 	%fd153, [%rd18];
	ld.global.f64 	%fd154, [%rd19];
	mul.f64 	%fd155, %fd154, %fd154;
	fma.rn.f64 	%fd156, %fd153, %fd153, %fd155;
	ld.global.f64 	%fd157, [%rd20];
	fma.rn.f64 	%fd158, %fd157, %fd157, %fd156;
	mul.f64 	%fd159, %fd158, 0dBFE0000000000000;
	st.global.f64 	[%rd21], %fd159;
	ld.global.f64 	%fd160, [%rd18];
	ld.global.f64 	%fd161, [%rd19];
	mul.f64 	%fd162, %fd161, %fd161;
	fma.rn.f64 	%fd163, %fd160, %fd160, %fd162;
	ld.global.f64 	%fd164, [%rd20];
	fma.rn.f64 	%fd165, %fd164, %fd164, %fd163;
	mul.f64 	%fd166, %fd165, 0dBFE0000000000000;
	st.global.f64 	[%rd21], %fd166;
	ld.global.f64 	%fd167, [%rd18];
	ld.global.f64 	%fd168, [%rd19];
	mul.f64 	%fd169, %fd168, %fd168;
	fma.rn.f64 	%fd170, %fd167, %fd167, %fd169;
	ld.global.f64 	%fd171, [%rd20];
	fma.rn.f64 	%fd172, %fd171, %fd171, %fd170;
	mul.f64 	%fd173, %fd172, 0dBFE0000000000000;
	st.global.f64 	[%rd21], %fd173;
	ld.global.f64 	%fd174, [%rd18];
	ld.global.f64 	%fd175, [%rd19];
	mul.f64 	%fd176, %fd175, %fd175;
	fma.rn.f64 	%fd177, %fd174, %fd174, %fd176;
	ld.global.f64 	%fd178, [%rd20];
	fma.rn.f64 	%fd179, %fd178, %fd178, %fd177;
	mul.f64 	%fd180, %fd179, 0dBFE0000000000000;
	st.global.f64 	[%rd21], %fd180;
	ld.global.f64 	%fd181, [%rd18];
	ld.global.f64 	%fd182, [%rd19];
	mul.f64 	%fd183, %fd182, %fd182;
	fma.rn.f64 	%fd184, %fd181, %fd181, %fd183;
	ld.global.f64 	%fd185, [%rd20];
	fma.rn.f64 	%fd186, %fd185, %fd185, %fd184;
	mul.f64 	%fd187, %fd186, 0dBFE0000000000000;
	st.global.f64 	[%rd21], %fd187;
	ld.global.f64 	%fd188, [%rd18];
	ld.global.f64 	%fd189, [%rd19];
	mul.f64 	%fd190, %fd189, %fd189;
	fma.rn.f64 	%fd191, %fd188, %fd188, %fd190;
	ld.global.f64 	%fd192, [%rd20];
	fma.rn.f64 	%fd193, %fd192, %fd192, %fd191;
	mul.f64 	%fd194, %fd193, 0dBFE0000000000000;
	st.global.f64 	[%rd21], %fd194;
	ld.global.f64 	%fd195, [%rd18];
	ld.global.f64 	%fd196, [%rd19];
	mul.f64 	%fd197, %fd196, %fd196;
	fma.rn.f64 	%fd198, %fd195, %fd195, %fd197;
	ld.global.f64 	%fd199, [%rd20];
	fma.rn.f64 	%fd200, %fd199, %fd199, %fd198;
	mul.f64 	%fd201, %fd200, 0dBFE0000000000000;
	st.global.f64 	[%rd21], %fd201;
	ld.global.f64 	%fd202, [%rd18];
	ld.global.f64 	%fd203, [%rd19];
	mul.f64 	%fd204, %fd203, %fd203;
	fma.rn.f64 	%fd205, %fd202, %fd202, %fd204;
	ld.global.f64 	%fd206, [%rd20];
	fma.rn.f64 	%fd207, %fd206, %fd206, %fd205;
	mul.f64 	%fd208, %fd207, 0dBFE0000000000000;
	st.global.f64 	[%rd21], %fd208;
	ld.global.f64 	%fd209, [%rd18];
	ld.global.f64 	%fd210, [%rd19];
	mul.f64 	%fd211, %fd210, %fd210;
	fma.rn.f64 	%fd212, %fd209, %fd209, %fd211;
	ld.global.f64 	%fd213, [%rd20];
	fma.rn.f64 	%fd214, %fd213, %fd213, %fd212;
	mul.f64 	%fd215, %fd214, 0dBFE0000000000000;
	st.global.f64 	[%rd21], %fd215;
	add.s32 	%r136, %r136, 16;
	setp.ne.s32 	%p10, %r136, %r64;
	@%p10 bra 	$L__BB0_96;
$L__BB0_97:
	setp.eq.s32 	%p11, %r58, 0;
	@%p11 bra 	$L__BB0_107;
	setp.lt.u32 	%p12, %r59, 7;
	@%p12 bra 	$L__BB0_100;
	ld.global.f64 	%fd216, [%rd18];
	ld.global.f64 	%fd217, [%rd19];
	mul.f64 	%fd218, %fd217, %fd217;
	fma.rn.f64 	%fd219, %fd216, %fd216, %fd218;
	ld.global.f64 	%fd220, [%rd20];
	fma.rn.f64 	%fd221, %fd220, %fd220, %fd219;
	mul.f64 	%fd222, %fd221, 0dBFE0000000000000;
	st.global.f64 	[%rd21], %fd222;
	ld.global.f64 	%fd223, [%rd18];
	ld.global.f64 	%fd224, [%rd19];
	mul.f64 	%fd225, %fd224, %fd224;
	fma.rn.f64 	%fd226, %fd223, %fd223, %fd225;
	ld.global.f64 	%fd227, [%rd20];
	fma.rn.f64 	%fd228, %fd227, %fd227, %fd226;
	mul.f64 	%fd229, %fd228, 0dBFE0000000000000;
	st.global.f64 	[%rd21], %fd229;
	ld.global.f64 	%fd230, [%rd18];
	ld.global.f64 	%fd231, [%rd19];
	mul.f64 	%fd232, %fd231, %fd231;
	fma.rn.f64 	%fd233, %fd230, %fd230, %fd232;
	ld.global.f64 	%fd234, [%rd20];
	fma.rn.f64 	%fd235, %fd234, %fd234, %fd233;
	mul.f64 	%fd236, %fd235, 0dBFE0000000000000;
	st.global.f64 	[%rd21], %fd236;
	ld.global.f64 	%fd237, [%rd18];
	ld.global.f64 	%fd238, [%rd19];
	mul.f64 	%fd239, %fd238, %fd238;
	fma.rn.f64 	%fd240, %fd237, %fd237, %fd239;
	ld.global.f64 	%fd241, [%rd20];
	fma.rn.f64 	%fd242, %fd241, %fd241, %fd240;
	mul.f64 	%fd243, %fd242, 0dBFE0000000000000;
	st.global.f64 	[%rd21], %fd243;
	ld.global.f64 	%fd244, [%rd18];
	ld.global.f64 	%fd245, [%rd19];
	mul.f64 	%fd246, %fd245, %fd245;
	fma.rn.f64 	%fd247, %fd244, %fd244, %fd246;
	ld.global.f64 	%fd248, [%rd20];
	fma.rn.f64 	%fd249, %fd248, %fd248, %fd247;
	mul.f64 	%fd250, %fd249, 0dBFE0000000000000;
	st.global.f64 	[%rd21], %fd250;
	ld.global.f64 	%fd251, [%rd18];
	ld.global.f64 	%fd252, [%rd19];
	mul.f64 	%fd253, %fd252, %fd252;
	fma.rn.f64 	%fd254, %fd251, %fd251, %fd253;
	ld.global.f64 	%fd255, [%rd20];
	fma.rn.f64 	%fd256, %fd255, %fd255, %fd254;
	mul.f64 	%fd257, %fd256, 0dBFE0000000000000;
	st.global.f64 	[%rd21], %fd257;
	ld.global.f64 	%fd258, [%rd18];
	ld.global.f64 	%fd259, [%rd19];
	mul.f64 	%fd260, %fd259, %fd259;
	fma.rn.f64 	%fd261, %fd258, %fd258, %fd260;
	ld.global.f64 	%fd262, [%rd20];
	fma.rn.f64 	%fd263, %fd262, %fd262, %fd261;
	mul.f64 	%fd264, %fd263, 0dBFE0000000000000;
	st.global.f64 	[%rd21], %fd264;
	ld.global.f64 	%fd265, [%rd18];
	ld.global.f64 	%fd266, [%rd19];
	mul.f64 	%fd267, %fd266, %fd266;
	fma.rn.f64 	%fd268, %fd265, %fd265, %fd267;
	ld.global.f64 	%fd269, [%rd20];
	fma.rn.f64 	%fd270, %fd269, %fd269, %fd268;
	mul.f64 	%fd271, %fd270, 0dBFE0000000000000;
	st.global.f64 	[%rd21], %fd271;
$L__BB0_100:
	setp.eq.s32 	%p13, %r60, 0;
	@%p13 bra 	$L__BB0_107;
	setp.lt.u32 	%p14, %r61, 3;
	@%p14 bra 	$L__BB0_103;
	ld.global.f64 	%fd272, [%rd18];
	ld.global.f64 	%fd273, [%rd19];
	mul.f64 	%fd274, %fd273, %fd273;
	fma.rn.f64 	%fd275, %fd272, %fd272, %fd274;
	ld.global.f64 	%fd276, [%rd20];
	fma.rn.f64 	%fd277, %fd276, %fd276, %fd275;
	mul.f64 	%fd278, %fd277, 0dBFE0000000000000;
	st.global.f64 	[%rd21], %fd278;
	ld.global.f64 	%fd279, [%rd18];
	ld.global.f64 	%fd280, [%rd19];
	mul.f64 	%fd281, %fd280, %fd280;
	fma.rn.f64 	%fd282, %fd279, %fd279, %fd281;
	ld.global.f64 	%fd283, [%rd20];
	fma.rn.f64 	%fd284, %fd283, %fd283, %fd282;
	mul.f64 	%fd285, %fd284, 0dBFE0000000000000;
	st.global.f64 	[%rd21], %fd285;
	ld.global.f64 	%fd286, [%rd18];
	ld.global.f64 	%fd287, [%rd19];
	mul.f64 	%fd288, %fd287, %fd287;
	fma.rn.f64 	%fd289, %fd286, %fd286, %fd288;
	ld.global.f64 	%fd290, [%rd20];
	fma.rn.f64 	%fd291, %fd290, %fd290, %fd289;
	mul.f64 	%fd292, %fd291, 0dBFE0000000000000;
	st.global.f64 	[%rd21], %fd292;
	ld.global.f64 	%fd293, [%rd18];
	ld.global.f64 	%fd294, [%rd19];
	mul.f64 	%fd295, %fd294, %fd294;
	fma.rn.f64 	%fd296, %fd293, %fd293, %fd295;
	ld.global.f64 	%fd297, [%rd20];
	fma.rn.f64 	%fd298, %fd297, %fd297, %fd296;
	mul.f64 	%fd299, %fd298, 0dBFE0000000000000;
	st.global.f64 	[%rd21], %fd299;
$L__BB0_103:
	setp.eq.s32 	%p15, %r57, 0;
	@%p15 bra 	$L__BB0_107;
	setp.eq.s32 	%p16, %r57, 1;
	ld.global.f64 	%fd300, [%rd18];
	ld.global.f64 	%fd301, [%rd19];
	mul.f64 	%fd302, %fd301, %fd301;
	fma.rn.f64 	%fd303, %fd300, %fd300, %fd302;
	ld.global.f64 	%fd304, [%rd20];
	fma.rn.f64 	%fd305, %fd304, %fd304, %fd303;
	mul.f64 	%fd306, %fd305, 0dBFE0000000000000;
	st.global.f64 	[%rd21], %fd306;
	@%p16 bra 	$L__BB0_107;
	setp.eq.s32 	%p17, %r57, 2;
	ld.global.f64 	%fd307, [%rd18];
	ld.global.f64 	%fd308, [%rd19];
	mul.f64 	%fd309, %fd308, %fd308;
	fma.rn.f64 	%fd310, %fd307, %fd307, %fd309;
	ld.global.f64 	%fd311, [%rd20];
	fma.rn.f64 	%fd312, %fd311, %fd311, %fd310;
	mul.f64 	%fd313, %fd312, 0dBFE0000000000000;
	st.global.f64 	[%rd21], %fd313;
	@%p17 bra 	$L__BB0_107;
	ld.global.f64 	%fd314, [%rd18];
	ld.global.f64 	%fd315, [%rd19];
	mul.f64 	%fd316, %fd315, %fd315;
	fma.rn.f64 	%fd317, %fd314, %fd314, %fd316;
	ld.global.f64 	%fd318, [%rd20];
	fma.rn.f64 	%fd319, %fd318, %fd318, %fd317;
	mul.f64 	%fd320, %fd319, 0dBFE0000000000000;
	st.global.f64 	[%rd21], %fd320;
$L__BB0_107:
	add.s32 	%r121, %r121, %r3;
	setp.lt.s32 	%p18, %r121, %r76;
	@%p18 bra 	$L__BB0_86;
$L__BB0_108:
	ret;

}


// ===== COMPILED SASS (sm_100) =====

	.target	sm_100

	.elftype	@"ET_EXEC"


//--------------------- .note.nv.tkinfo           --------------------------
	.section	.note.nv.tkinfo,"",@"SHT_NOTE"
	.sectionflags	@"SHF_NOTE_NV_TKINFO"
	.tkinfo
        /*0018*/ 	.word	0x00000002
        /*0030*/ 	.string	""
        /*0030*/ 	.string	"ptxas"
        /*0030*/ 	.string	"Cuda compilation tools, release 13.0, V13.0.88"
        /*0030*/ 	.string	"Build cuda_13.0.r13.0/compiler.36424714_0"
        /*0030*/ 	.string	"-arch sm_100 -m 64 "



//--------------------- .note.nv.cuinfo           --------------------------
	.section	.note.nv.cuinfo,"",@"SHT_NOTE"
	.sectionflags	@"SHF_NOTE_NV_CUINFO"
        /*0018*/ 	.short	0x0002
        /*001a*/ 	.short	0x0064
        /*001c*/ 	.short	0x0082
	.zero		2


//--------------------- .nv.info                  --------------------------
	.section	.nv.info,"",@"SHT_CUDA_INFO"
	.align	4


	//----- nvinfo : EIATTR_REGCOUNT
	.align		4
        /*0000*/ 	.byte	0x04, 0x2f
        /*0002*/ 	.short	(.L_1 - .L_0)
	.align		4
.L_0:
        /*0004*/ 	.word	index@(_Z16tc_int_bh_kerneliiiiiiPdS_S_S_PiS0_S0_S_)
        /*0008*/ 	.word	0x0000004a


	//----- nvinfo : EIATTR_FRAME_SIZE
	.align		4
.L_1:
        /*000c*/ 	.byte	0x04, 0x11
        /*000e*/ 	.short	(.L_3 - .L_2)
	.align		4
.L_2:
        /*0010*/ 	.word	index@($__internal_2_$__cuda_sm20_dsqrt_rn_f64_mediumpath_v1)
        /*0014*/ 	.word	0x00000000


	//----- nvinfo : EIATTR_FRAME_SIZE
	.align		4
.L_3:
        /*0018*/ 	.byte	0x04, 0x11
        /*001a*/ 	.short	(.L_5 - .L_4)
	.align		4
.L_4:
        /*001c*/ 	.word	index@($__internal_1_$__cuda_sm20_div_rn_f64_full)
        /*0020*/ 	.word	0x00000000


	//----- nvinfo : EIATTR_FRAME_SIZE
	.align		4
.L_5:
        /*0024*/ 	.byte	0x04, 0x11
        /*0026*/ 	.short	(.L_7 - .L_6)
	.align		4
.L_6:
        /*0028*/ 	.word	index@($__internal_0_$__cuda_sm20_dblrcp_rn_slowpath_v3)
        /*002c*/ 	.word	0x00000000


	//----- nvinfo : EIATTR_FRAME_SIZE
	.align		4
.L_7:
        /*0030*/ 	.byte	0x04, 0x11
        /*0032*/ 	.short	(.L_9 - .L_8)
	.align		4
.L_8:
        /*0034*/ 	.word	index@(_Z16tc_int_bh_kerneliiiiiiPdS_S_S_PiS0_S0_S_)
        /*0038*/ 	.word	0x00000000


	//----- nvinfo : EIATTR_MIN_STACK_SIZE
	.align		4
.L_9:
        /*003c*/ 	.byte	0x04, 0x12
        /*003e*/ 	.short	(.L_11 - .L_10)
	.align		4
.L_10:
        /*0040*/ 	.word	index@(_Z16tc_int_bh_kerneliiiiiiPdS_S_S_PiS0_S0_S_)
        /*0044*/ 	.word	0x00000000
.L_11:


//--------------------- .nv.compat                --------------------------
	.section	.nv.compat,"",@"SHT_CUDA_COMPAT_INFO"
	.align	4
        /*0000*/ 	.byte	0x02, 0x09, 0x00, 0x00, 0x02, 0x02, 0x01, 0x00, 0x02, 0x05, 0x05, 0x00, 0x03, 0x07, 0x01, 0x01
        /*0010*/ 	.byte	0x02, 0x03, 0x00, 0x00, 0x02, 0x06, 0x01, 0x00, 0x04, 0x0b, 0x08, 0x00, 0x01, 0x00, 0x00, 0x00
        /*0020*/ 	.byte	0x00, 0x00, 0x00, 0x00


//--------------------- .nv.info._Z16tc_int_bh_kerneliiiiiiPdS_S_S_PiS0_S0_S_ --------------------------
	.section	.nv.info._Z16tc_int_bh_kerneliiiiiiPdS_S_S_PiS0_S0_S_,"",@"SHT_CUDA_INFO"
	.sectionflags	@""
	.align	4


	//----- nvinfo : EIATTR_CUDA_API_VERSION
	.align		4
        /*0000*/ 	.byte	0x04, 0x37
        /*0002*/ 	.short	(.L_13 - .L_12)
.L_12:
        /*0004*/ 	.word	0x00000082


	//----- nvinfo : EIATTR_KPARAM_INFO
	.align		4
.L_13:
        /*0008*/ 	.byte	0x04, 0x17
        /*000a*/ 	.short	(.L_15 - .L_14)
.L_14:
        /*000c*/ 	.word	0x00000000
        /*0010*/ 	.short	0x000d
        /*0012*/ 	.short	0x0050
        /*0014*/ 	.byte	0x00, 0xf5, 0x21, 0x00


	//----- nvinfo : EIATTR_KPARAM_INFO
	.align		4
.L_15:
        /*0018*/ 	.byte	0x04, 0x17
        /*001a*/ 	.short	(.L_17 - .L_16)
.L_16:
        /*001c*/ 	.word	0x00000000
        /*0020*/ 	.short	0x000c
        /*0022*/ 	.short	0x0048
        /*0024*/ 	.byte	0x00, 0xf5, 0x21, 0x00


	//----- nvinfo : EIATTR_KPARAM_INFO
	.align		4
.L_17:
        /*0028*/ 	.byte	0x04, 0x17
        /*002a*/ 	.short	(.L_19 - .L_18)
.L_18:
        /*002c*/ 	.word	0x00000000
        /*0030*/ 	.short	0x000b
        /*0032*/ 	.short	0x0040
        /*0034*/ 	.byte	0x00, 0xf5, 0x21, 0x00


	//----- nvinfo : EIATTR_KPARAM_INFO
	.align		4
.L_19:
        /*0038*/ 	.byte	0x04, 0x17
        /*003a*/ 	.short	(.L_21 - .L_20)
.L_20:
        /*003c*/ 	.word	0x00000000
        /*0040*/ 	.short	0x000a
        /*0042*/ 	.short	0x0038
        /*0044*/ 	.byte	0x00, 0xf5, 0x21, 0x00


	//----- nvinfo : EIATTR_KPARAM_INFO
	.align		4
.L_21:
        /*0048*/ 	.byte	0x04, 0x17
        /*004a*/ 	.short	(.L_23 - .L_22)
.L_22:
        /*004c*/ 	.word	0x00000000
        /*0050*/ 	.short	0x0009
        /*0052*/ 	.short	0x0030
        /*0054*/ 	.byte	0x00, 0xf5, 0x21, 0x00


	//----- nvinfo : EIATTR_KPARAM_INFO
	.align		4
.L_23:
        /*0058*/ 	.byte	0x04, 0x17
        /*005a*/ 	.short	(.L_25 - .L_24)
.L_24:
        /*005c*/ 	.word	0x00000000
        /*0060*/ 	.short	0x0008
        /*0062*/ 	.short	0x0028
        /*0064*/ 	.byte	0x00, 0xf5, 0x21, 0x00


	//----- nvinfo : EIATTR_KPARAM_INFO
	.align		4
.L_25:
        /*0068*/ 	.byte	0x04, 0x17
        /*006a*/ 	.short	(.L_27 - .L_26)
.L_26:
        /*006c*/ 	.word	0x00000000
        /*0070*/ 	.short	0x0007
        /*0072*/ 	.short	0x0020
        /*0074*/ 	.byte	0x00, 0xf5, 0x21, 0x00


	//----- nvinfo : EIATTR_KPARAM_INFO
	.align		4
.L_27:
        /*0078*/ 	.byte	0x04, 0x17
        /*007a*/ 	.short	(.L_29 - .L_28)
.L_28:
        /*007c*/ 	.word	0x00000000
        /*0080*/ 	.short	0x0006
        /*0082*/ 	.short	0x0018
        /*0084*/ 	.byte	0x00, 0xf5, 0x21, 0x00


	//----- nvinfo : EIATTR_KPARAM_INFO
	.align		4
.L_29:
        /*0088*/ 	.byte	0x04, 0x17
        /*008a*/ 	.short	(.L_31 - .L_30)
.L_30:
        /*008c*/ 	.word	0x00000000
        /*0090*/ 	.short	0x0005
        /*0092*/ 	.short	0x0014
        /*0094*/ 	.byte	0x00, 0xf0, 0x11, 0x00


	//----- nvinfo : EIATTR_KPARAM_INFO
	.align		4
.L_31:
        /*0098*/ 	.byte	0x04, 0x17
        /*009a*/ 	.short	(.L_33 - .L_32)
.L_32:
        /*009c*/ 	.word	0x00000000
        /*00a0*/ 	.short	0x0004
        /*00a2*/ 	.short	0x0010
        /*00a4*/ 	.byte	0x00, 0xf0, 0x11, 0x00


	//----- nvinfo : EIATTR_KPARAM_INFO
	.align		4
.L_33:
        /*00a8*/ 	.byte	0x04, 0x17
        /*00aa*/ 	.short	(.L_35 - .L_34)
.L_34:
        /*00ac*/ 	.word	0x00000000
        /*00b0*/ 	.short	0x0003
        /*00b2*/ 	.short	0x000c
        /*00b4*/ 	.byte	0x00, 0xf0, 0x11, 0x00


	//----- nvinfo : EIATTR_KPARAM_INFO
	.align		4
.L_35:
        /*00b8*/ 	.byte	0x04, 0x17
        /*00ba*/ 	.short	(.L_37 - .L_36)
.L_36:
        /*00bc*/ 	.word	0x00000000
        /*00c0*/ 	.short	0x0002
        /*00c2*/ 	.short	0x0008
        /*00c4*/ 	.byte	0x00, 0xf0, 0x11, 0x00


	//----- nvinfo : EIATTR_KPARAM_INFO
	.align		4
.L_37:
        /*00c8*/ 	.byte	0x04, 0x17
        /*00ca*/ 	.short	(.L_39 - .L_38)
.L_38:
        /*00cc*/ 	.word	0x00000000
        /*00d0*/ 	.short	0x0001
        /*00d2*/ 	.short	0x0004
        /*00d4*/ 	.byte	0x00, 0xf0, 0x11, 0x00


	//----- nvinfo : EIATTR_KPARAM_INFO
	.align		4
.L_39:
        /*00d8*/ 	.byte	0x04, 0x17
        /*00da*/ 	.short	(.L_41 - .L_40)
.L_40:
        /*00dc*/ 	.word	0x00000000
        /*00e0*/ 	.short	0x0000
        /*00e2*/ 	.short	0x0000
        /*00e4*/ 	.byte	0x00, 0xf0, 0x11, 0x00


	//----- nvinfo : EIATTR_SPARSE_MMA_MASK
	.align		4
.L_41:
        /*00e8*/ 	.byte	0x03, 0x50
        /*00ea*/ 	.short	0x0000


	//----- nvinfo : EIATTR_MAXREG_COUNT
	.align		4
        /*00ec*/ 	.byte	0x03, 0x1b
        /*00ee*/ 	.short	0x00ff


	//----- nvinfo : EIATTR_MERCURY_ISA_VERSION
	.align		4
        /*00f0*/ 	.byte	0x03, 0x5f
        /*00f2*/ 	.short	0x0101


	//----- nvinfo : EIATTR_VRC_CTA_INIT_COUNT
	.align		4
        /*00f4*/ 	.byte	0x02, 0x4a
	.zero		1
	.zero		1


	//----- nvinfo : EIATTR_EXIT_INSTR_OFFSETS
	.align		4
        /*00f8*/ 	.byte	0x04, 0x1c
        /*00fa*/ 	.short	(.L_43 - .L_42)


	//   ....[0]....
.L_42:
        /*00fc*/ 	.word	0x00000070


	//   ....[1]....
        /*0100*/ 	.word	0x000000c0


	//   ....[2]....
        /*0104*/ 	.word	0x00003c10


	//   ....[3]....
        /*0108*/ 	.word	0x00005160


	//   ....[4]....
        /*010c*/ 	.word	0x000066b0


	//----- nvinfo : EIATTR_CRS_STACK_SIZE
	.align		4
.L_43:
        /*0110*/ 	.byte	0x04, 0x1e
        /*0112*/ 	.short	(.L_45 - .L_44)
.L_44:
        /*0114*/ 	.word	0x00000000


	//----- nvinfo : EIATTR_CBANK_PARAM_SIZE
	.align		4
.L_45:
        /*0118*/ 	.byte	0x03, 0x19
        /*011a*/ 	.short	0x0058


	//----- nvinfo : EIATTR_PARAM_CBANK
	.align		4
        /*011c*/ 	.byte	0x04, 0x0a
        /*011e*/ 	.short	(.L_47 - .L_46)
	.align		4
.L_46:
        /*0120*/ 	.word	index@(.nv.constant0._Z16tc_int_bh_kerneliiiiiiPdS_S_S_PiS0_S0_S_)
        /*0124*/ 	.short	0x0380
        /*0126*/ 	.short	0x0058


	//----- nvinfo : EIATTR_SW_WAR
	.align		4
.L_47:
        /*0128*/ 	.byte	0x04, 0x36
        /*012a*/ 	.short	(.L_49 - .L_48)
.L_48:
        /*012c*/ 	.word	0x00000008
.L_49:


//--------------------- .nv.callgraph             --------------------------
	.section	.nv.callgraph,"",@"SHT_CUDA_CALLGRAPH"
	.align	4
	.sectionentsize	8
	.align		4
        /*0000*/ 	.word	0x00000000
	.align		4
        /*0004*/ 	.word	0xffffffff
	.align		4
        /*0008*/ 	.word	0x00000000
	.align		4
        /*000c*/ 	.word	0xfffffffe
	.align		4
        /*0010*/ 	.word	0x00000000
	.align		4
        /*0014*/ 	.word	0xfffffffd
	.align		4
        /*0018*/ 	.word	0x00000000
	.align		4
        /*001c*/ 	.word	0xfffffffc


//--------------------- .text._Z16tc_int_bh_kerneliiiiiiPdS_S_S_PiS0_S0_S_ --------------------------
	.section	.text._Z16tc_int_bh_kerneliiiiiiPdS_S_S_PiS0_S0_S_,"ax",@progbits
	.align	128
        .global         _Z16tc_int_bh_kerneliiiiiiPdS_S_S_PiS0_S0_S_
        .type           _Z16tc_int_bh_kerneliiiiiiPdS_S_S_PiS0_S0_S_,@function
        .size           _Z16tc_int_bh_kerneliiiiiiPdS_S_S_PiS0_S0_S_,(.L_x_88 - _Z16tc_int_bh_kerneliiiiiiPdS_S_S_PiS0_S0_S_)
        .other          _Z16tc_int_bh_kerneliiiiiiPdS_S_S_PiS0_S0_S_,@"STO_CUDA_ENTRY STV_DEFAULT"
_Z16tc_int_bh_kerneliiiiiiPdS_S_S_PiS0_S0_S_:
.text._Z16tc_int_bh_kerneliiiiiiPdS_S_S_PiS0_S0_S_:
[----:B------:R-:W-:Y:S01]  /*0000*/  LDC R1, c[0x0][0x37c] ;  /* 0x0000df00ff017b82 */ /* 0x000fe20000000800 */
[----:B------:R-:W0:Y:S07]  /*0010*/  S2R R5, SR_TID.X ;  /* 0x0000000000057919 */ /* 0x000e2e0000002100 */
[----:B------:R-:W0:Y:S01]  /*0020*/  S2UR UR4, SR_CTAID.X ;  /* 0x00000000000479c3 */ /* 0x000e220000002500 */
[----:B------:R-:W1:Y:S07]  /*0030*/  LDCU UR5, c[0x0][0x388] ;  /* 0x00007100ff0577ac */ /* 0x000e6e0008000800 */
[----:B------:R-:W0:Y:S02]  /*0040*/  LDC R0, c[0x0][0x360] ;  /* 0x0000d800ff007b82 */ /* 0x000e240000000800 */
[----:B0-----:R-:W-:-:S05]  /*0050*/  IMAD R5, R0, UR4, R5 ;  /* 0x0000000400057c24 */ /* 0x001fca000f8e0205 */
[----:B-1----:R-:W-:-:S13]  /*0060*/  ISETP.GE.AND P0, PT, R5, UR5, PT ;  /* 0x0000000505007c0c */ /* 0x002fda000bf06270 */
[----:B------:R-:W-:Y:S05]  /*0070*/  @P0 EXIT ;  /* 0x000000000000094d */ /* 0x000fea0003800000 */
[----:B------:R-:W0:Y:S01]  /*0080*/  LDC R3, c[0x0][0x38c] ;  /* 0x0000e300ff037b82 */ /* 0x000e220000000800 */
[----:B------:R-:W1:Y:S02]  /*0090*/  LDCU UR4, c[0x0][0x370] ;  /* 0x00006e00ff0477ac */ /* 0x000e640008000800 */
[----:B-1----:R-:W-:Y:S01]  /*00a0*/  IMAD R0, R0, UR4, RZ ;  /* 0x0000000400007c24 */ /* 0x002fe2000f8e02ff */
[----:B0-----:R-:W-:-:S13]  /*00b0*/  ISETP.GE.AND P0, PT, R3, 0x1, PT ;  /* 0x000000010300780c */ /* 0x001fda0003f06270 */
[----:B------:R-:W-:Y:S05]  /*00c0*/  @!P0 EXIT ;  /* 0x000000000000894d */ /* 0x000fea0003800000 */
[----:B------:R-:W0:Y:S01]  /*00d0*/  LDCU UR4, c[0x0][0x390] ;  /* 0x00007200ff0477ac */ /* 0x000e220008000800 */
[----:B------:R-:W1:Y:S01]  /*00e0*/  LDCU.64 UR8, c[0x0][0x358] ;  /* 0x00006b00ff0877ac */ /* 0x000e620008000a00 */
[----:B0-----:R-:W-:-:S09]  /*00f0*/  UISETP.GE.AND UP0, UPT, UR4, 0x1, UPT ;  /* 0x000000010400788c */ /* 0x001fd2000bf06270 */
[----:B-1----:R-:W-:Y:S05]  /*0100*/  BRA.U !UP0, `(.L_x_0) ;  /* 0x0000005108187547 */ /* 0x002fea000b800000 */
[----:B------:R-:W0:Y:S02]  /*0110*/  LDCU UR4, c[0x0][0x394] ;  /* 0x00007280ff0477ac */ /* 0x000e240008000800 */
[----:B0-----:R-:W-:-:S09]  /*0120*/  UISETP.GE.AND UP0, UPT, UR4, 0x1, UPT ;  /* 0x000000010400788c */ /* 0x001fd2000bf06270 */
[----:B------:R-:W-:Y:S05]  /*0130*/  BRA.U !UP0, `(.L_x_1) ;  /* 0x0000003908b87547 */ /* 0x000fea000b800000 */
.L_x_51:
[----:B0-----:R-:W0:Y:S01]  /*0140*/  LDC.64 R8, c[0x0][0x398] ;  /* 0x0000e600ff087b82 */ /* 0x001e220000000a00 */
[----:B-1----:R-:W1:Y:S07]  /*0150*/  LDCU UR4, c[0x0][0x380] ;  /* 0x00007000ff0477ac */ /* 0x002e6e0008000800 */
[----:B--234-:R-:W2:Y:S01]  /*0160*/  LDC R13, c[0x0][0x388] ;  /* 0x0000e200ff0d7b82 */ /* 0x01cea20000000800 */
[----:B-1----:R-:W-:-:S04]  /*0170*/  VIADD R3, R5, UR4 ;  /* 0x0000000405037c36 */ /* 0x002fc80008000000 */
[----:B0-----:R-:W-:-:S04]  /*0180*/  IMAD.WIDE R8, R3, 0x8, R8 ;  /* 0x0000000803087825 */ /* 0x001fc800078e0208 */
[C---:B--2---:R-:W-:Y:S02]  /*0190*/  IMAD.WIDE R10, R13.reuse, 0x8, R8 ;  /* 0x000000080d0a7825 */ /* 0x044fe400078e0208 */
[----:B------:R-:W5:Y:S02]  /*01a0*/  LDG.E.64 R8, desc[UR8][R8.64] ;  /* 0x0000000808087981 */ /* 0x000f64000c1e1b00 */
[----:B------:R-:W-:Y:S02]  /*01b0*/  IMAD.WIDE R12, R13, 0x8, R10 ;  /* 0x000000080d0c7825 */ /* 0x000fe400078e020a */
[----:B------:R-:W5:Y:S04]  /*01c0*/  LDG.E.64 R10, desc[UR8][R10.64] ;  /* 0x000000080a0a7981 */ /* 0x000f68000c1e1b00 */
[----:B------:R-:W5:Y:S01]  /*01d0*/  LDG.E.64 R12, desc[UR8][R12.64] ;  /* 0x000000080c0c7981 */ /* 0x000f62000c1e1b00 */
[----:B------:R-:W-:-:S07]  /*01e0*/  IMAD.MOV.U32 R4, RZ, RZ, RZ ;  /* 0x000000ffff047224 */ /* 0x000fce00078e00ff */
.L_x_45:
[----:B0-----:R-:W0:Y:S08]  /*01f0*/  LDC.64 R6, c[0x0][0x388] ;  /* 0x0000e200ff067b82 */ /* 0x001e300000000a00 */
[----:B------:R-:W1:Y:S08]  /*0200*/  LDC.64 R14, c[0x0][0x3d0] ;  /* 0x0000f400ff0e7b82 */ /* 0x000e700000000a00 */
[----:B------:R-:W2:Y:S01]  /*0210*/  LDC.64 R24, c[0x0][0x3a0] ;  /* 0x0000e800ff187b82 */ /* 0x000ea20000000a00 */
[----:B0-----:R-:W-:-:S02]  /*0220*/  IMAD R3, R5, R6, R4 ;  /* 0x0000000605037224 */ /* 0x001fc400078e0204 */
[----:B------:R-:W-:Y:S02]  /*0230*/  IMAD.IADD R0, R4, 0x1, R7 ;  /* 0x0000000104007824 */ /* 0x000fe400078e0207 */
[----:B-1----:R-:W-:-:S05]  /*0240*/  IMAD.WIDE R14, R3, 0x8, R14 ;  /* 0x00000008030e7825 */ /* 0x002fca00078e020e */
[----:B------:R0:W-:Y:S01]  /*0250*/  STG.E.64 desc[UR8][R14.64], RZ ;  /* 0x000000ff0e007986 */ /* 0x0001e2000c101b08 */
[----:B------:R-:W-:-:S04]  /*0260*/  IMAD.WIDE.U32 R16, R7, 0x8, R14 ;  /* 0x0000000807107825 */ /* 0x000fc800078e000e */
[----:B--2---:R-:W-:Y:S01]  /*0270*/  IMAD.WIDE.U32 R20, R0, 0x8, R24 ;  /* 0x0000000800147825 */ /* 0x004fe200078e0018 */
[----:B------:R0:W-:Y:S03]  /*0280*/  STG.E.64 desc[UR8][R16.64], RZ ;  /* 0x000000ff10007986 */ /* 0x0001e6000c101b08 */
[----:B------:R-:W-:-:S05]  /*0290*/  IMAD.WIDE.U32 R18, R7, 0x8, R16 ;  /* 0x0000000807127825 */ /* 0x000fca00078e0010 */
[----:B------:R0:W-:Y:S01]  /*02a0*/  STG.E.64 desc[UR8][R18.64], RZ ;  /* 0x000000ff12007986 */ /* 0x0001e2000c101b08 */
[----:B------:R-:W-:-:S03]  /*02b0*/  IMAD.WIDE.U32 R22, R4, 0x8, R24 ;  /* 0x0000000804167825 */ /* 0x000fc600078e0018 */
[----:B------:R-:W2:Y:S01]  /*02c0*/  LDG.E.64 R20, desc[UR8][R20.64] ;  /* 0x0000000814147981 */ /* 0x000ea2000c1e1b00 */
[----:B------:R-:W-:-:S03]  /*02d0*/  IMAD.IADD R3, R0, 0x1, R7 ;  /* 0x0000000100037824 */ /* 0x000fc600078e0207 */
[----:B------:R-:W3:Y:S01]  /*02e0*/  LDG.E.64 R22, desc[UR8][R22.64] ;  /* 0x0000000816167981 */ /* 0x000ee2000c1e1b00 */
[----:B------:R-:W-:-:S06]  /*02f0*/  IMAD.WIDE.U32 R24, R3, 0x8, R24 ;  /* 0x0000000803187825 */ /* 0x000fcc00078e0018 */
[----:B------:R-:W4:Y:S01]  /*0300*/  LDG.E.64 R24, desc[UR8][R24.64] ;  /* 0x0000000818187981 */ /* 0x000f22000c1e1b00 */
[----:B------:R-:W-:Y:S01]  /*0310*/  UMOV UR4, 0x9ee75616 ;  /* 0x9ee7561600047882 */ /* 0x000fe20000000000 */
[----:B------:R-:W-:Y:S01]  /*0320*/  UMOV UR5, 0x3cd203af ;  /* 0x3cd203af00057882 */ /* 0x000fe20000000000 */
[----:B------:R-:W-:Y:S01]  /*0330*/  IADD3 R4, PT, PT, R4, 0x1, RZ ;  /* 0x0000000104047810 */ /* 0x000fe20007ffe0ff */
[----:B------:R-:W-:Y:S01]  /*0340*/  BSSY.RECONVERGENT B0, `(.L_x_2) ;  /* 0x0000054000007945 */ /* 0x000fe20003800200 */
[----:B------:R-:W-:Y:S02]  /*0350*/  CS2R R26, SRZ ;  /* 0x00000000001a7805 */ /* 0x000fe4000001ff00 */
[----:B------:R-:W-:Y:S02]  /*0360*/  CS2R R28, SRZ ;  /* 0x00000000001c7805 */ /* 0x000fe4000001ff00 */
[----:B------:R-:W-:Y:S02]  /*0370*/  ISETP.NE.AND P1, PT, R4, R7, PT ;  /* 0x000000070400720c */ /* 0x000fe40003f25270 */
[----:B------:R-:W-:-:S02]  /*0380*/  CS2R R30, SRZ ;  /* 0x00000000001e7805 */ /* 0x000fc4000001ff00 */
[----:B------:R-:W-:Y:S01]  /*0390*/  CS2R R32, SRZ ;  /* 0x0000000000207805 */ /* 0x000fe2000001ff00 */
[----:B--2--5:R-:W-:Y:S02]  /*03a0*/  DADD R36, R10, -R20 ;  /* 0x000000000a247229 */ /* 0x024fe40000000814 */
[----:B---3--:R-:W-:-:S06]  /*03b0*/  DADD R38, R8, -R22 ;  /* 0x0000000008267229 */ /* 0x008fcc0000000816 */
[----:B------:R-:W-:Y:S02]  /*03c0*/  DMUL R2, R36, R36 ;  /* 0x0000002424027228 */ /* 0x000fe40000000000 */
[----:B----4-:R-:W-:-:S06]  /*03d0*/  DADD R34, R12, -R24 ;  /* 0x000000000c227229 */ /* 0x010fcc0000000818 */
[----:B------:R-:W-:-:S08]  /*03e0*/  DFMA R2, R38, R38, R2 ;  /* 0x000000262602722b */ /* 0x000fd00000000002 */
[----:B------:R-:W-:-:S08]  /*03f0*/  DFMA R62, R34, R34, R2 ;  /* 0x00000022223e722b */ /* 0x000fd00000000002 */
[----:B------:R-:W-:-:S14]  /*0400*/  DSETP.GEU.AND P0, PT, R62, UR4, PT ;  /* 0x000000043e007e2a */ /* 0x000fdc000bf0e000 */
[----:B0-----:R-:W-:Y:S05]  /*0410*/  @P0 BRA `(.L_x_3) ;  /* 0x0000000400180947 */ /* 0x001fea0003800000 */
[----:B------:R-:W0:Y:S01]  /*0420*/  MUFU.RSQ64H R3, R63 ;  /* 0x0000003f00037308 */ /* 0x000e220000001c00 */
[----:B------:R-:W-:Y:S01]  /*0430*/  VIADD R2, R63, 0xfcb00000 ;  /* 0xfcb000003f027836 */ /* 0x000fe20000000000 */
[----:B------:R-:W-:Y:S01]  /*0440*/  BSSY.RECONVERGENT B1, `(.L_x_4) ;  /* 0x0000016000017945 */ /* 0x000fe20003800200 */
[----:B------:R-:W-:Y:S02]  /*0450*/  IMAD.MOV.U32 R26, RZ, RZ, 0x0 ;  /* 0x00000000ff1a7424 */ /* 0x000fe400078e00ff */
[----:B------:R-:W-:Y:S01]  /*0460*/  IMAD.MOV.U32 R27, RZ, RZ, 0x3fd80000 ;  /* 0x3fd80000ff1b7424 */ /* 0x000fe200078e00ff */
[----:B------:R-:W-:Y:S01]  /*0470*/  ISETP.GE.U32.AND P0, PT, R2, 0x7ca00000, PT ;  /* 0x7ca000000200780c */ /* 0x000fe20003f06070 */
[----:B0-----:R-:W-:-:S08]  /*0480*/  DMUL R6, R2, R2 ;  /* 0x0000000202067228 */ /* 0x001fd00000000000 */
[----:B------:R-:W-:-:S08]  /*0490*/  DFMA R6, R62, -R6, 1 ;  /* 0x3ff000003e06742b */ /* 0x000fd00000000806 */
[----:B------:R-:W-:Y:S02]  /*04a0*/  DFMA R26, R6, R26, 0.5 ;  /* 0x3fe00000061a742b */ /* 0x000fe4000000001a */
[----:B------:R-:W-:-:S08]  /*04b0*/  DMUL R6, R2, R6 ;  /* 0x0000000602067228 */ /* 0x000fd00000000000 */
[----:B------:R-:W-:-:S08]  /*04c0*/  DFMA R6, R26, R6, R2 ;  /* 0x000000061a06722b */ /* 0x000fd00000000002 */
[----:B------:R-:W-:Y:S02]  /*04d0*/  DMUL R26, R62, R6 ;  /* 0x000000063e1a7228 */ /* 0x000fe40000000000 */
[----:B------:R-:W-:Y:S01]  /*04e0*/  VIADD R59, R7, 0xfff00000 ;  /* 0xfff00000073b7836 */ /* 0x000fe20000000000 */
[----:B------:R-:W-:-:S05]  /*04f0*/  MOV R58, R6 ;  /* 0x00000006003a7202 */ /* 0x000fca0000000f00 */
[----:B------:R-:W-:-:S08]  /*0500*/  DFMA R28, R26, -R26, R62 ;  /* 0x8000001a1a1c722b */ /* 0x000fd0000000003e */
[----:B------:R-:W-:Y:S01]  /*0510*/  DFMA R60, R28, R58, R26 ;  /* 0x0000003a1c3c722b */ /* 0x000fe2000000001a */
[----:B------:R-:W-:Y:S10]  /*0520*/  @!P0 BRA `(.L_x_5) ;  /* 0x00000000001c8947 */ /* 0x000ff40003800000 */
[----:B------:R-:W-:Y:S01]  /*0530*/  IMAD.MOV.U32 R58, RZ, RZ, R6 ;  /* 0x000000ffff3a7224 */ /* 0x000fe200078e0006 */
[----:B------:R-:W-:Y:S01]  /*0540*/  MOV R61, R27 ;  /* 0x0000001b003d7202 */ /* 0x000fe20000000f00 */
[----:B------:R-:W-:Y:S01]  /*0550*/  IMAD.MOV.U32 R6, RZ, RZ, R28 ;  /* 0x000000ffff067224 */ /* 0x000fe200078e001c */
[----:B------:R-:W-:Y:S01]  /*0560*/  MOV R0, 0x5a0 ;  /* 0x000005a000007802 */ /* 0x000fe20000000f00 */
[----:B------:R-:W-:Y:S02]  /*0570*/  IMAD.MOV.U32 R7, RZ, RZ, R29 ;  /* 0x000000ffff077224 */ /* 0x000fe400078e001d */
[----:B------:R-:W-:-:S07]  /*0580*/  IMAD.MOV.U32 R60, RZ, RZ, R26 ;  /* 0x000000ffff3c7224 */ /* 0x000fce00078e001a */
[----:B------:R-:W-:Y:S05]  /*0590*/  CALL.REL.NOINC `($__internal_2_$__cuda_sm20_dsqrt_rn_f64_mediumpath_v1) ;  /* 0x0000006800587944 */ /* 0x000fea0003c00000 */
.L_x_5:
[----:B------:R-:W-:Y:S05]  /*05a0*/  BSYNC.RECONVERGENT B1 ;  /* 0x0000000000017941 */ /* 0x000fea0003800200 */
.L_x_4:
[----:B------:R-:W-:Y:S01]  /*05b0*/  DADD R28, R60, 1 ;  /* 0x3ff000003c1c7429 */ /* 0x000fe20000000000 */
[----:B------:R-:W-:Y:S05]  /*05c0*/  BSSY.RECONVERGENT B1, `(.L_x_6) ;  /* 0x0000012000017945 */ /* 0x000fea0003800200 */
[----:B------:R-:W0:Y:S04]  /*05d0*/  MUFU.RCP64H R3, R29 ;  /* 0x0000001d00037308 */ /* 0x000e280000001800 */
[----:B------:R-:W-:-:S05]  /*05e0*/  VIADD R2, R29, 0x300402 ;  /* 0x003004021d027836 */ /* 0x000fca0000000000 */
[----:B------:R-:W-:Y:S01]  /*05f0*/  FSETP.GEU.AND P0, PT, |R2|, 5.8789094863358348022e-39, PT ;  /* 0x004004020200780b */ /* 0x000fe20003f0e200 */
[----:B0-----:R-:W-:-:S08]  /*0600*/  DFMA R6, -R28, R2, 1 ;  /* 0x3ff000001c06742b */ /* 0x001fd00000000102 */
[----:B------:R-:W-:-:S08]  /*0610*/  DFMA R6, R6, R6, R6 ;  /* 0x000000060606722b */ /* 0x000fd00000000006 */
[----:B------:R-:W-:-:S08]  /*0620*/  DFMA R6, R2, R6, R2 ;  /* 0x000000060206722b */ /* 0x000fd00000000002 */
[----:B------:R-:W-:-:S08]  /*0630*/  DFMA R26, -R28, R6, 1 ;  /* 0x3ff000001c1a742b */ /* 0x000fd00000000106 */
[----:B------:R-:W-:Y:S01]  /*0640*/  DFMA R26, R6, R26, R6 ;  /* 0x0000001a061a722b */ /* 0x000fe20000000006 */
[----:B------:R-:W-:Y:S10]  /*0650*/  @P0 BRA `(.L_x_7) ;  /* 0x0000000000200947 */ /* 0x000ff40003800000 */
[----:B------:R-:W-:Y:S01]  /*0660*/  LOP3.LUT R50, R29, 0x7fffffff, RZ, 0xc0, !PT ;  /* 0x7fffffff1d327812 */ /* 0x000fe200078ec0ff */
[----:B------:R-:W-:Y:S01]  /*0670*/  IMAD.MOV.U32 R46, RZ, RZ, R28 ;  /* 0x000000ffff2e7224 */ /* 0x000fe200078e001c */
[----:B------:R-:W-:Y:S01]  /*0680*/  MOV R0, 0x6c0 ;  /* 0x000006c000007802 */ /* 0x000fe20000000f00 */
[----:B------:R-:W-:Y:S02]  /*0690*/  IMAD.MOV.U32 R47, RZ, RZ, R29 ;  /* 0x000000ffff2f7224 */ /* 0x000fe400078e001d */
[----:B------:R-:W-:-:S07]  /*06a0*/  VIADD R50, R50, 0xfff00000 ;  /* 0xfff0000032327836 */ /* 0x000fce0000000000 */
[----:B------:R-:W-:Y:S05]  /*06b0*/  CALL.REL.NOINC `($__internal_0_$__cuda_sm20_dblrcp_rn_slowpath_v3) ;  /* 0x0000006000007944 */ /* 0x000fea0003c00000 */
[----:B------:R-:W-:Y:S01]  /*06c0*/  MOV R26, R48 ;  /* 0x00000030001a7202 */ /* 0x000fe20000000f00 */
[----:B------:R-:W-:-:S07]  /*06d0*/  IMAD.MOV.U32 R27, RZ, RZ, R49 ;  /* 0x000000ffff1b7224 */ /* 0x000fce00078e0031 */
.L_x_7:
[----:B------:R-:W-:Y:S05]  /*06e0*/  BSYNC.RECONVERGENT B1 ;  /* 0x0000000000017941 */ /* 0x000fea0003800200 */
.L_x_6:
[----:B------:R-:W0:Y:S01]  /*06f0*/  MUFU.RCP64H R3, R61 ;  /* 0x0000003d00037308 */ /* 0x000e220000001800 */
[----:B------:R-:W-:Y:S01]  /*0700*/  IMAD.MOV.U32 R2, RZ, RZ, 0x1 ;  /* 0x00000001ff027424 */ /* 0x000fe200078e00ff */
[C---:B------:R-:W-:Y:S01]  /*0710*/  DMUL R62, R26.reuse, R26 ;  /* 0x0000001a1a3e7228 */ /* 0x040fe20000000000 */
[----:B------:R-:W-:Y:S01]  /*0720*/  BSSY.RECONVERGENT B1, `(.L_x_8) ;  /* 0x0000012000017945 */ /* 0x000fe20003800200 */
[----:B------:R-:W-:-:S08]  /*0730*/  DMUL R26, R26, R60 ;  /* 0x0000003c1a1a7228 */ /* 0x000fd00000000000 */
[----:B------:R-:W-:Y:S01]  /*0740*/  FSETP.GEU.AND P2, PT, |R63|, 6.5827683646048100446e-37, PT ;  /* 0x036000003f00780b */ /* 0x000fe20003f4e200 */
[----:B0-----:R-:W-:-:S08]  /*0750*/  DFMA R6, R2, -R60, 1 ;  /* 0x3ff000000206742b */ /* 0x001fd0000000083c */
[----:B------:R-:W-:-:S08]  /*0760*/  DFMA R6, R6, R6, R6 ;  /* 0x000000060606722b */ /* 0x000fd00000000006 */
[----:B------:R-:W-:-:S08]  /*0770*/  DFMA R6, R2, R6, R2 ;  /* 0x000000060206722b */ /* 0x000fd00000000002 */
[----:B------:R-:W-:-:S08]  /*0780*/  DFMA R2, R6, -R60, 1 ;  /* 0x3ff000000602742b */ /* 0x000fd0000000083c */
[----:B------:R-:W-:-:S08]  /*0790*/  DFMA R2, R6, R2, R6 ;  /* 0x000000020602722b */ /* 0x000fd00000000006 */
[----:B------:R-:W-:-:S08]  /*07a0*/  DMUL R32, R62, R2 ;  /* 0x000000023e207228 */ /* 0x000fd00000000000 */
[----:B------:R-:W-:-:S08]  /*07b0*/  DFMA R6, R32, -R60, R62 ;  /* 0x8000003c2006722b */ /* 0x000fd0000000003e */
[----:B------:R-:W-:-:S10]  /*07c0*/  DFMA R32, R2, R6, R32 ;  /* 0x000000060220722b */ /* 0x000fd40000000020 */
[----:B------:R-:W-:-:S05]  /*07d0*/  FFMA R0, RZ, R61, R33 ;  /* 0x0000003dff007223 */ /* 0x000fca0000000021 */
[----:B------:R-:W-:-:S13]  /*07e0*/  FSETP.GT.AND P0, PT, |R0|, 1.469367938527859385e-39, PT ;  /* 0x001000000000780b */ /* 0x000fda0003f04200 */
[----:B------:R-:W-:Y:S05]  /*07f0*/  @P0 BRA P2, `(.L_x_9) ;  /* 0x0000000000100947 */ /* 0x000fea0001000000 */
[----:B------:R-:W-:-:S07]  /*0800*/  MOV R66, 0x820 ;  /* 0x0000082000427802 */ /* 0x000fce0000000f00 */
[----:B------:R-:W-:Y:S05]  /*0810*/  CALL.REL.NOINC `($__internal_1_$__cuda_sm20_div_rn_f64_full) ;  /* 0x0000006000487944 */ /* 0x000fea0003c00000 */
[----:B------:R-:W-:Y:S02]  /*0820*/  IMAD.MOV.U32 R32, RZ, RZ, R6 ;  /* 0x000000ffff207224 */ /* 0x000fe400078e0006 */
[----:B------:R-:W-:-:S07]  /*0830*/  IMAD.MOV.U32 R33, RZ, RZ, R7 ;  /* 0x000000ffff217224 */ /* 0x000fce00078e0007 */
.L_x_9:
[----:B------:R-:W-:Y:S05]  /*0840*/  BSYNC.RECONVERGENT B1 ;  /* 0x0000000000017941 */ /* 0x000fea0003800200 */
.L_x_8:
[-C--:B------:R-:W-:Y:S02]  /*0850*/  DMUL R28, R38, R32.reuse ;  /* 0x00000020261c7228 */ /* 0x080fe40000000000 */
[-C--:B------:R-:W-:Y:S02]  /*0860*/  DMUL R30, R36, R32.reuse ;  /* 0x00000020241e7228 */ /* 0x080fe40000000000 */
[----:B------:R-:W-:-:S11]  /*0870*/  DMUL R32, R34, R32 ;  /* 0x0000002022207228 */ /* 0x000fd60000000000 */
.L_x_3:
[----:B------:R-:W-:Y:S05]  /*0880*/  BSYNC.RECONVERGENT B0 ;  /* 0x0000000000007941 */ /* 0x000fea0003800200 */
.L_x_2:
[----:B------:R-:W-:-:S07]  /*0890*/  MOV R3, RZ ;  /* 0x000000ff00037202 */ /* 0x000fce0000000f00 */
.L_x_44:
[----:B0-----:R-:W0:Y:S08]  /*08a0*/  LDC R0, c[0x0][0x390] ;  /* 0x0000e400ff007b82 */ /* 0x001e300000000800 */
[----:B------:R-:W1:Y:S01]  /*08b0*/  LDC.64 R38, c[0x0][0x3a8] ;  /* 0x0000ea00ff267b82 */ /* 0x000e620000000a00 */
[----:B0-----:R-:W-:-:S04]  /*08c0*/  IMAD.IADD R7, R3, 0x1, R0 ;  /* 0x0000000103077824 */ /* 0x001fc800078e0200 */
[----:B-1----:R-:W-:-:S04]  /*08d0*/  IMAD.WIDE.U32 R34, R7, 0x8, R38 ;  /* 0x0000000807227825 */ /* 0x002fc800078e0026 */
[----:B------:R-:W-:Y:S02]  /*08e0*/  IMAD.WIDE.U32 R36, R3, 0x8, R38 ;  /* 0x0000000803247825 */ /* 0x000fe400078e0026 */
[----:B------:R-:W2:Y:S02]  /*08f0*/  LDG.E.64 R34, desc[UR8][R34.64] ;  /* 0x0000000822227981 */ /* 0x000ea4000c1e1b00 */
[----:B------:R-:W-:Y:S02]  /*0900*/  IMAD.IADD R7, R7, 0x1, R0 ;  /* 0x0000000107077824 */ /* 0x000fe400078e0200 */
[----:B------:R-:W3:Y:S02]  /*0910*/  LDG.E.64 R36, desc[UR8][R36.64] ;  /* 0x0000000824247981 */ /* 0x000ee4000c1e1b00 */
[----:B------:R-:W-:-:S06]  /*0920*/  IMAD.WIDE.U32 R38, R7, 0x8, R38 ;  /* 0x0000000807267825 */ /* 0x000fcc00078e0026 */
[----:B------:R-:W4:Y:S01]  /*0930*/  LDG.E.64 R38, desc[UR8][R38.64] ;  /* 0x0000000826267981 */ /* 0x000f22000c1e1b00 */
[----:B------:R-:W-:Y:S01]  /*0940*/  UMOV UR4, 0x9ee75616 ;  /* 0x9ee7561600047882 */ /* 0x000fe20000000000 */
[----:B------:R-:W-:Y:S01]  /*0950*/  UMOV UR5, 0x3cd203af ;  /* 0x3cd203af00057882 */ /* 0x000fe20000000000 */
[----:B------:R-:W-:Y:S01]  /*0960*/  BSSY.RECONVERGENT B0, `(.L_x_10) ;  /* 0x0000056000007945 */ /* 0x000fe20003800200 */
[----:B------:R-:W-:Y:S02]  /*0970*/  CS2R R46, SRZ ;  /* 0x00000000002e7805 */ /* 0x000fe4000001ff00 */
[----:B------:R-:W-:Y:S02]  /*0980*/  CS2R R48, SRZ ;  /* 0x0000000000307805 */ /* 0x000fe4000001ff00 */
[----:B------:R-:W-:Y:S02]  /*0990*/  CS2R R50, SRZ ;  /* 0x0000000000327805 */ /* 0x000fe4000001ff00 */
[----:B------:R-:W-:Y:S01]  /*09a0*/  CS2R R52, SRZ ;  /* 0x0000000000347805 */ /* 0x000fe2000001ff00 */
[----:B--2---:R-:W-:-:S02]  /*09b0*/  DADD R40, R10, -R34 ;  /* 0x000000000a287229 */ /* 0x004fc40000000822 */
[----:B---3--:R-:W-:-:S06]  /*09c0*/  DADD R42, R8, -R36 ;  /* 0x00000000082a7229 */ /* 0x008fcc0000000824 */
[----:B------:R-:W-:Y:S02]  /*09d0*/  DMUL R6, R40, R40 ;  /* 0x0000002828067228 */ /* 0x000fe40000000000 */
[----:B----4-:R-:W-:-:S06]  /*09e0*/  DADD R44, R12, -R38 ;  /* 0x000000000c2c7229 */ /* 0x010fcc0000000826 */
[----:B------:R-:W-:-:S08]  /*09f0*/  DFMA R6, R42, R42, R6 ;  /* 0x0000002a2a06722b */ /* 0x000fd00000000006 */
[----:B------:R-:W-:-:S08]  /*0a00*/  DFMA R62, R44, R44, R6 ;  /* 0x0000002c2c3e722b */ /* 0x000fd00000000006 */
[----:B------:R-:W-:-:S14]  /*0a10*/  DSETP.GEU.AND P0, PT, R62, UR4, PT ;  /* 0x000000043e007e2a */ /* 0x000fdc000bf0e000 */
[----:B------:R-:W-:Y:S05]  /*0a20*/  @P0 BRA `(.L_x_11) ;  /* 0x0000000400240947 */ /* 0x000fea0003800000 */
[----:B------:R-:W0:Y:S01]  /*0a30*/  MUFU.RSQ64H R47, R63 ;  /* 0x0000003f002f7308 */ /* 0x000e220000001c00 */
[----:B------:R-:W-:Y:S01]  /*0a40*/  VIADD R46, R63, 0xfcb00000 ;  /* 0xfcb000003f2e7836 */ /* 0x000fe20000000000 */
[----:B------:R-:W-:Y:S01]  /*0a50*/  MOV R49, 0x3fd80000 ;  /* 0x3fd8000000317802 */ /* 0x000fe20000000f00 */
[----:B------:R-:W-:Y:S01]  /*0a60*/  IMAD.MOV.U32 R48, RZ, RZ, 0x0 ;  /* 0x00000000ff307424 */ /* 0x000fe200078e00ff */
[----:B------:R-:W-:Y:S02]  /*0a70*/  BSSY.RECONVERGENT B1, `(.L_x_12) ;  /* 0x0000015000017945 */ /* 0x000fe40003800200 */
[----:B------:R-:W-:Y:S01]  /*0a80*/  ISETP.GE.U32.AND P0, PT, R46, 0x7ca00000, PT ;  /* 0x7ca000002e00780c */ /* 0x000fe20003f06070 */
[----:B0-----:R-:W-:-:S08]  /*0a90*/  DMUL R6, R46, R46 ;  /* 0x0000002e2e067228 */ /* 0x001fd00000000000 */
[----:B------:R-:W-:-:S08]  /*0aa0*/  DFMA R6, R62, -R6, 1 ;  /* 0x3ff000003e06742b */ /* 0x000fd00000000806 */
[----:B------:R-:W-:Y:S02]  /*0ab0*/  DFMA R48, R6, R48, 0.5 ;  /* 0x3fe000000630742b */ /* 0x000fe40000000030 */
[----:B------:R-:W-:-:S08]  /*0ac0*/  DMUL R6, R46, R6 ;  /* 0x000000062e067228 */ /* 0x000fd00000000000 */
[----:B------:R-:W-:-:S08]  /*0ad0*/  DFMA R50, R48, R6, R46 ;  /* 0x000000063032722b */ /* 0x000fd0000000002e */
[----:B------:R-:W-:Y:S02]  /*0ae0*/  DMUL R60, R62, R50 ;  /* 0x000000323e3c7228 */ /* 0x000fe40000000000 */
[----:B------:R-:W-:Y:S02]  /*0af0*/  VIADD R59, R51, 0xfff00000 ;  /* 0xfff00000333b7836 */ /* 0x000fe40000000000 */
[----:B------:R-:W-:-:S04]  /*0b00*/  IMAD.MOV.U32 R58, RZ, RZ, R50 ;  /* 0x000000ffff3a7224 */ /* 0x000fc800078e0032 */
[----:B------:R-:W-:-:S08]  /*0b10*/  DFMA R48, R60, -R60, R62 ;  /* 0x8000003c3c30722b */ /* 0x000fd0000000003e */
[----:B------:R-:W-:Y:S01]  /*0b20*/  DFMA R6, R48, R58, R60 ;  /* 0x0000003a3006722b */ /* 0x000fe2000000003c */
[----:B------:R-:W-:Y:S10]  /*0b30*/  @!P0 BRA `(.L_x_13) ;  /* 0x0000000000208947 */ /* 0x000ff40003800000 */
[----:B------:R-:W-:Y:S01]  /*0b40*/  IMAD.MOV.U32 R58, RZ, RZ, R50 ;  /* 0x000000ffff3a7224 */ /* 0x000fe200078e0032 */
[----:B------:R-:W-:Y:S01]  /*0b50*/  MOV R7, R49 ;  /* 0x0000003100077202 */ /* 0x000fe20000000f00 */
[----:B------:R-:W-:Y:S01]  /*0b60*/  IMAD.MOV.U32 R6, RZ, RZ, R48 ;  /* 0x000000ffff067224 */ /* 0x000fe200078e0030 */
[----:B------:R-:W-:Y:S01]  /*0b70*/  MOV R0, 0xba0 ;  /* 0x00000ba000007802 */ /* 0x000fe20000000f00 */
[----:B------:R-:W-:-:S07]  /*0b80*/  IMAD.MOV.U32 R2, RZ, RZ, R46 ;  /* 0x000000ffff027224 */ /* 0x000fce00078e002e */
[----:B------:R-:W-:Y:S05]  /*0b90*/  CALL.REL.NOINC `($__internal_2_$__cuda_sm20_dsqrt_rn_f64_mediumpath_v1) ;  /* 0x0000006000d87944 */ /* 0x000fea0003c00000 */
[----:B------:R-:W-:Y:S02]  /*0ba0*/  IMAD.MOV.U32 R6, RZ, RZ, R60 ;  /* 0x000000ffff067224 */ /* 0x000fe400078e003c */
[----:B------:R-:W-:-:S07]  /*0bb0*/  IMAD.MOV.U32 R7, RZ, RZ, R61 ;  /* 0x000000ffff077224 */ /* 0x000fce00078e003d */
.L_x_13:
[----:B------:R-:W-:Y:S05]  /*0bc0*/  BSYNC.RECONVERGENT B1 ;  /* 0x0000000000017941 */ /* 0x000fea0003800200 */
.L_x_12:
        /* <DEDUP_REMOVED lines=13> */
[----:B------:R-:W-:Y:S02]  /*0ca0*/  MOV R46, R52 ;  /* 0x00000034002e7202 */ /* 0x000fe40000000f00 */
[----:B------:R-:W-:Y:S01]  /*0cb0*/  MOV R0, 0xce0 ;  /* 0x00000ce000007802 */ /* 0x000fe20000000f00 */
[----:B------:R-:W-:-:S07]  /*0cc0*/  VIADD R50, R50, 0xfff00000 ;  /* 0xfff0000032327836 */ /* 0x000fce0000000000 */
[----:B------:R-:W-:Y:S05]  /*0cd0*/  CALL.REL.NOINC `($__internal_0_$__cuda_sm20_dblrcp_rn_slowpath_v3) ;  /* 0x0000005800787944 */ /* 0x000fea0003c00000 */
[----:B------:R-:W-:Y:S02]  /*0ce0*/  IMAD.MOV.U32 R46, RZ, RZ, R48 ;  /* 0x000000ffff2e7224 */ /* 0x000fe400078e0030 */
[----:B------:R-:W-:-:S07]  /*0cf0*/  IMAD.MOV.U32 R47, RZ, RZ, R49 ;  /* 0x000000ffff2f7224 */ /* 0x000fce00078e0031 */
.L_x_15:
[----:B------:R-:W-:Y:S05]  /*0d00*/  BSYNC.RECONVERGENT B1 ;  /* 0x0000000000017941 */ /* 0x000fea0003800200 */
.L_x_14:
[----:B------:R-:W0:Y:S01]  /*0d10*/  MUFU.RCP64H R49, R7 ;  /* 0x0000000700317308 */ /* 0x000e220000001800 */
[----:B------:R-:W-:Y:S01]  /*0d20*/  MOV R48, 0x1 ;  /* 0x0000000100307802 */ /* 0x000fe20000000f00 */
        /* <DEDUP_REMOVED lines=15> */
[----:B------:R-:W-:Y:S01]  /*0e20*/  IMAD.MOV.U32 R60, RZ, RZ, R6 ;  /* 0x000000ffff3c7224 */ /* 0x000fe200078e0006 */
[----:B------:R-:W-:Y:S01]  /*0e30*/  MOV R66, 0xe60 ;  /* 0x00000e6000427802 */ /* 0x000fe20000000f00 */
[----:B------:R-:W-:-:S07]  /*0e40*/  IMAD.MOV.U32 R61, RZ, RZ, R7 ;  /* 0x000000ffff3d7224 */ /* 0x000fce00078e0007 */
[----:B------:R-:W-:Y:S05]  /*0e50*/  CALL.REL.NOINC `($__internal_1_$__cuda_sm20_div_rn_f64_full) ;  /* 0x0000005800b87944 */ /* 0x000fea0003c00000 */
[----:B------:R-:W-:Y:S02]  /*0e60*/  IMAD.MOV.U32 R52, RZ, RZ, R6 ;  /* 0x000000ffff347224 */ /* 0x000fe400078e0006 */
[----:B------:R-:W-:-:S07]  /*0e70*/  IMAD.MOV.U32 R53, RZ, RZ, R7 ;  /* 0x000000ffff357224 */ /* 0x000fce00078e0007 */
.L_x_17:
[----:B------:R-:W-:Y:S05]  /*0e80*/  BSYNC.RECONVERGENT B1 ;  /* 0x0000000000017941 */ /* 0x000fea0003800200 */
.L_x_16:
[-C--:B------:R-:W-:Y:S02]  /*0e90*/  DMUL R48, R42, R52.reuse ;  /* 0x000000342a307228 */ /* 0x080fe40000000000 */
[-C--:B------:R-:W-:Y:S02]  /*0ea0*/  DMUL R50, R40, R52.reuse ;  /* 0x0000003428327228 */ /* 0x080fe40000000000 */
[----:B------:R-:W-:-:S11]  /*0eb0*/  DMUL R52, R44, R52 ;  /* 0x000000342c347228 */ /* 0x000fd60000000000 */
.L_x_11:
[----:B------:R-:W-:Y:S05]  /*0ec0*/  BSYNC.RECONVERGENT B0 ;  /* 0x0000000000007941 */ /* 0x000fea0003800200 */
.L_x_10:
[----:B------:R-:W-:Y:S01]  /*0ed0*/  DADD R34, R20, -R34 ;  /* 0x0000000014227229 */ /* 0x000fe20000000822 */
[----:B------:R-:W-:Y:S01]  /*0ee0*/  UMOV UR4, 0x9ee75616 ;  /* 0x9ee7561600047882 */ /* 0x000fe20000000000 */
[----:B------:R-:W-:Y:S01]  /*0ef0*/  DADD R36, R22, -R36 ;  /* 0x0000000016247229 */ /* 0x000fe20000000824 */
[----:B------:R-:W-:Y:S01]  /*0f00*/  UMOV UR5, 0x3cd203af ;  /* 0x3cd203af00057882 */ /* 0x000fe20000000000 */
[----:B------:R-:W-:Y:S01]  /*0f10*/  DADD R38, R24, -R38 ;  /* 0x0000000018267229 */ /* 0x000fe20000000826 */
[----:B------:R-:W-:-:S03]  /*0f20*/  CS2R R6, SRZ ;  /* 0x0000000000067805 */ /* 0x000fc6000001ff00 */
[----:B------:R-:W-:-:S08]  /*0f30*/  DMUL R34, R34, R34 ;  /* 0x0000002222227228 */ /* 0x000fd00000000000 */
[----:B------:R-:W-:-:S08]  /*0f40*/  DFMA R36, R36, R36, R34 ;  /* 0x000000242424722b */ /* 0x000fd00000000022 */
[----:B------:R-:W-:-:S08]  /*0f50*/  DFMA R36, R38, R38, R36 ;  /* 0x000000262624722b */ /* 0x000fd00000000024 */
[----:B------:R-:W-:-:S14]  /*0f60*/  DSETP.GEU.AND P0, PT, R36, UR4, PT ;  /* 0x0000000424007e2a */ /* 0x000fdc000bf0e000 */
[----:B------:R-:W-:Y:S05]  /*0f70*/  @P0 BRA `(.L_x_18) ;  /* 0x0000000000b40947 */ /* 0x000fea0003800000 */
[----:B------:R-:W0:Y:S01]  /*0f80*/  MUFU.RSQ64H R35, R37 ;  /* 0x0000002500237308 */ /* 0x000e220000001c00 */
[----:B------:R-:W-:Y:S01]  /*0f90*/  IADD3 R34, PT, PT, R37, -0x3500000, RZ ;  /* 0xfcb0000025227810 */ /* 0x000fe20007ffe0ff */
[----:B------:R-:W-:Y:S02]  /*0fa0*/  IMAD.MOV.U32 R38, RZ, RZ, 0x0 ;  /* 0x00000000ff267424 */ /* 0x000fe400078e00ff */
[----:B------:R-:W-:Y:S01]  /*0fb0*/  IMAD.MOV.U32 R39, RZ, RZ, 0x3fd80000 ;  /* 0x3fd80000ff277424 */ /* 0x000fe200078e00ff */
[----:B------:R-:W-:Y:S02]  /*0fc0*/  ISETP.GE.U32.AND P0, PT, R34, 0x7ca00000, PT ;  /* 0x7ca000002200780c */ /* 0x000fe40003f06070 */
        /* <DEDUP_REMOVED lines=11> */
[----:B------:R-:W-:Y:S01]  /*1080*/  MOV R58, R6 ;  /* 0x00000006003a7202 */ /* 0x000fe20000000f00 */
[----:B------:R-:W-:Y:S01]  /*1090*/  IMAD.MOV.U32 R62, RZ, RZ, R36 ;  /* 0x000000ffff3e7224 */ /* 0x000fe200078e0024 */
[----:B------:R-:W-:Y:S01]  /*10a0*/  MOV R2, R34 ;  /* 0x0000002200027202 */ /* 0x000fe20000000f00 */
[----:B------:R-:W-:Y:S01]  /*10b0*/  IMAD.MOV.U32 R63, RZ, RZ, R37 ;  /* 0x000000ffff3f7224 */ /* 0x000fe200078e0025 */
[----:B------:R-:W-:Y:S01]  /*10c0*/  MOV R0, 0x1100 ;  /* 0x0000110000007802 */ /* 0x000fe20000000f00 */
[----:B------:R-:W-:Y:S02]  /*10d0*/  IMAD.MOV.U32 R6, RZ, RZ, R38 ;  /* 0x000000ffff067224 */ /* 0x000fe400078e0026 */
[----:B------:R-:W-:-:S07]  /*10e0*/  IMAD.MOV.U32 R7, RZ, RZ, R39 ;  /* 0x000000ffff077224 */ /* 0x000fce00078e0027 */
[----:B------:R-:W-:Y:S05]  /*10f0*/  CALL.REL.NOINC `($__internal_2_$__cuda_sm20_dsqrt_rn_f64_mediumpath_v1) ;  /* 0x0000005c00807944 */ /* 0x000fea0003c00000 */
[----:B------:R-:W-:Y:S02]  /*1100*/  IMAD.MOV.U32 R62, RZ, RZ, R60 ;  /* 0x000000ffff3e7224 */ /* 0x000fe400078e003c */
[----:B------:R-:W-:-:S07]  /*1110*/  IMAD.MOV.U32 R63, RZ, RZ, R61 ;  /* 0x000000ffff3f7224 */ /* 0x000fce00078e003d */
.L_x_19:
[----:B------:R-:W-:Y:S01]  /*1120*/  DADD R60, R62, 1 ;  /* 0x3ff000003e3c7429 */ /* 0x000fe20000000000 */
[----:B------:R-:W-:Y:S01]  /*1130*/  IMAD.MOV.U32 R6, RZ, RZ, 0x1 ;  /* 0x00000001ff067424 */ /* 0x000fe200078e00ff */
[----:B------:R-:W-:Y:S01]  /*1140*/  FSETP.GEU.AND P2, PT, |R63|, 6.5827683646048100446e-37, PT ;  /* 0x036000003f00780b */ /* 0x000fe20003f4e200 */
[----:B------:R-:W-:Y:S03]  /*1150*/  BSSY.RECONVERGENT B0, `(.L_x_18) ;  /* 0x000000f000007945 */ /* 0x000fe60003800200 */
[----:B------:R-:W0:Y:S02]  /*1160*/  MUFU.RCP64H R7, R61 ;  /* 0x0000003d00077308 */ /* 0x000e240000001800 */
[----:B0-----:R-:W-:-:S08]  /*1170*/  DFMA R34, -R60, R6, 1 ;  /* 0x3ff000003c22742b */ /* 0x001fd00000000106 */
[----:B------:R-:W-:-:S08]  /*1180*/  DFMA R34, R34, R34, R34 ;  /* 0x000000222222722b */ /* 0x000fd00000000022 */
[----:B------:R-:W-:-:S08]  /*1190*/  DFMA R34, R6, R34, R6 ;  /* 0x000000220622722b */ /* 0x000fd00000000006 */
[----:B------:R-:W-:-:S08]  /*11a0*/  DFMA R6, -R60, R34, 1 ;  /* 0x3ff000003c06742b */ /* 0x000fd00000000122 */
[----:B------:R-:W-:-:S08]  /*11b0*/  DFMA R6, R34, R6, R34 ;  /* 0x000000062206722b */ /* 0x000fd00000000022 */
[----:B------:R-:W-:-:S08]  /*11c0*/  DMUL R34, R6, R62 ;  /* 0x0000003e06227228 */ /* 0x000fd00000000000 */
[----:B------:R-:W-:-:S08]  /*11d0*/  DFMA R36, -R60, R34, R62 ;  /* 0x000000223c24722b */ /* 0x000fd0000000013e */
[----:B------:R-:W-:-:S10]  /*11e0*/  DFMA R6, R6, R36, R34 ;  /* 0x000000240606722b */ /* 0x000fd40000000022 */
[----:B------:R-:W-:-:S05]  /*11f0*/  FFMA R0, RZ, R61, R7 ;  /* 0x0000003dff007223 */ /* 0x000fca0000000007 */
[----:B------:R-:W-:-:S13]  /*1200*/  FSETP.GT.AND P0, PT, |R0|, 1.469367938527859385e-39, PT ;  /* 0x001000000000780b */ /* 0x000fda0003f04200 */
[----:B------:R-:W-:Y:S05]  /*1210*/  @P0 BRA P2, `(.L_x_20) ;  /* 0x0000000000080947 */ /* 0x000fea0001000000 */
[----:B------:R-:W-:-:S07]  /*1220*/  MOV R66, 0x1240 ;  /* 0x0000124000427802 */ /* 0x000fce0000000f00 */
[----:B------:R-:W-:Y:S05]  /*1230*/  CALL.REL.NOINC `($__internal_1_$__cuda_sm20_div_rn_f64_full) ;  /* 0x0000005400c07944 */ /* 0x000fea0003c00000 */
.L_x_20:
[----:B------:R-:W-:Y:S05]  /*1240*/  BSYNC.RECONVERGENT B0 ;  /* 0x0000000000007941 */ /* 0x000fea0003800200 */
.L_x_18:
[----:B------:R-:W-:-:S05]  /*1250*/  UMOV UR4, URZ ;  /* 0x000000ff00047c82 */ /* 0x000fca0008000000 */
.L_x_43:
[----:B0-----:R-:W0:Y:S01]  /*1260*/  LDC.64 R34, c[0x0][0x3b0] ;  /* 0x0000ec00ff227b82 */ /* 0x001e220000000a00 */
[----:B------:R-:W1:Y:S01]  /*1270*/  LDCU UR14, c[0x0][0x394] ;  /* 0x00007280ff0e77ac */ /* 0x000e620008000800 */
[----:B------:R-:W-:-:S04]  /*1280*/  IMAD.U32 R0, RZ, RZ, UR4 ;  /* 0x00000004ff007e24 */ /* 0x000fc8000f8e00ff */
[----:B-1----:R-:W-:-:S04]  /*1290*/  IMAD R43, R3, UR14, R0 ;  /* 0x0000000e032b7c24 */ /* 0x002fc8000f8e0200 */
[----:B0-----:R-:W-:-:S06]  /*12a0*/  IMAD.WIDE.U32 R34, R43, 0x8, R34 ;  /* 0x000000082b227825 */ /* 0x001fcc00078e0022 */
[----:B------:R-:W2:Y:S01]  /*12b0*/  LDG.E.64 R34, desc[UR8][R34.64] ;  /* 0x0000000822227981 */ /* 0x000ea2000c1e1b00 */
[----:B------:R-:W-:Y:S01]  /*12c0*/  UMOV UR6, 0xd9d7bdbb ;  /* 0xd9d7bdbb00067882 */ /* 0x000fe20000000000 */
[----:B------:R-:W-:Y:S02]  /*12d0*/  UMOV UR7, 0x3ddb7cdf ;  /* 0x3ddb7cdf00077882 */ /* 0x000fe40000000000 */
[----:B--2---:R-:W-:-:S14]  /*12e0*/  DSETP.GEU.AND P0, PT, |R34|, UR6, PT ;  /* 0x0000000622007e2a */ /* 0x004fdc000bf0e200 */
[----:B------:R-:W-:Y:S05]  /*12f0*/  @!P0 BRA `(.L_x_21) ;  /* 0x0000001400c08947 */ /* 0x000fea0003800000 */
[----:B------:R-:W0:Y:S08]  /*1300*/  LDC.64 R36, c[0x0][0x3b8] ;  /* 0x0000ee00ff247b82 */ /* 0x000e300000000a00 */
[----:B------:R-:W1:Y:S08]  /*1310*/  LDC.64 R38, c[0x0][0x3c0] ;  /* 0x0000f000ff267b82 */ /* 0x000e700000000a00 */
[----:B------:R-:W2:Y:S01]  /*1320*/  LDC.64 R40, c[0x0][0x3c8] ;  /* 0x0000f200ff287b82 */ /* 0x000ea20000000a00 */
[----:B0-----:R-:W-:-:S06]  /*1330*/  IMAD.WIDE.U32 R36, R43, 0x4, R36 ;  /* 0x000000042b247825 */ /* 0x001fcc00078e0024 */
[----:B------:R0:W3:Y:S01]  /*1340*/  LDG.E R36, desc[UR8][R36.64] ;  /* 0x0000000824247981 */ /* 0x0000e2000c1e1900 */
[----:B-1----:R-:W-:-:S06]  /*1350*/  IMAD.WIDE.U32 R38, R43, 0x4, R38 ;  /* 0x000000042b267825 */ /* 0x002fcc00078e0026 */
[----:B------:R1:W4:Y:S01]  /*1360*/  LDG.E R38, desc[UR8][R38.64] ;  /* 0x0000000826267981 */ /* 0x000322000c1e1900 */
[----:B--2---:R-:W-:-:S06]  /*1370*/  IMAD.WIDE.U32 R40, R43, 0x4, R40 ;  /* 0x000000042b287825 */ /* 0x004fcc00078e0028 */
[----:B------:R-:W2:Y:S01]  /*1380*/  LDG.E R40, desc[UR8][R40.64] ;  /* 0x0000000828287981 */ /* 0x000ea2000c1e1900 */
[----:B------:R-:W-:Y:S01]  /*1390*/  DMUL R42, R34, 0.5 ;  /* 0x3fe00000222a7828 */ /* 0x000fe20000000000 */
[----:B0-----:R-:W-:Y:S02]  /*13a0*/  IMAD.MOV.U32 R37, RZ, RZ, 0x3ff00000 ;  /* 0x3ff00000ff257424 */ /* 0x001fe400078e00ff */
[----:B-1----:R-:W-:Y:S01]  /*13b0*/  IMAD.MOV.U32 R39, RZ, RZ, 0x3ff00000 ;  /* 0x3ff00000ff277424 */ /* 0x002fe200078e00ff */
[----:B---3--:R-:W-:Y:S02]  /*13c0*/  R2UR UR10, R36 ;  /* 0x00000000240a72ca */ /* 0x008fe400000e0000 */
[----:B----4-:R-:W-:-:S13]  /*13d0*/  R2UR UR11, R38 ;  /* 0x00000000260b72ca */ /* 0x010fda00000e0000 */
[----:B------:R-:W-:Y:S01]  /*13e0*/  UISETP.NE.AND UP0, UPT, UR10, UR11, UPT ;  /* 0x0000000b0a00728c */ /* 0x000fe2000bf05270 */
[----:B--2---:R-:W-:-:S05]  /*13f0*/  R2UR UR12, R40 ;  /* 0x00000000280c72ca */ /* 0x004fca00000e0000 */
[----:B------:R-:W-:Y:S01]  /*1400*/  PLOP3.LUT P0, PT, PT, PT, UP0, 0x80, 0x8 ;  /* 0x000000000008781c */ /* 0x000fe20003f0f008 */
[----:B------:R-:W-:Y:S01]  /*1410*/  UISETP.GE.AND UP0, UPT, UR10, 0x1, UPT ;  /* 0x000000010a00788c */ /* 0x000fe2000bf06270 */
[----:B------:R-:W-:Y:S01]  /*1420*/  MOV R36, 0x0 ;  /* 0x0000000000247802 */ /* 0x000fe20000000f00 */
[----:B------:R-:W-:Y:S01]  /*1430*/  IMAD.MOV.U32 R38, RZ, RZ, 0x0 ;  /* 0x00000000ff267424 */ /* 0x000fe200078e00ff */
[----:B------:R-:W-:Y:S02]  /*1440*/  FSEL R34, R42, R34, !P0 ;  /* 0x000000222a227208 */ /* 0x000fe40004000000 */
[----:B------:R-:W-:-:S04]  /*1450*/  FSEL R35, R43, R35, !P0 ;  /* 0x000000232b237208 */ /* 0x000fc80004000000 */
[----:B------:R-:W-:Y:S05]  /*1460*/  BRA.U !UP0, `(.L_x_22) ;  /* 0x0000000508b47547 */ /* 0x000fea000b800000 */
[----:B------:R-:W-:Y:S01]  /*1470*/  UISETP.NE.AND UP0, UPT, UR10, 0x1, UPT ;  /* 0x000000010a00788c */ /* 0x000fe2000bf05270 */
[----:B------:R-:W-:Y:S01]  /*1480*/  IMAD.MOV.U32 R54, RZ, RZ, 0x0 ;  /* 0x00000000ff367424 */ /* 0x000fe200078e00ff */
[----:B------:R-:W-:Y:S01]  /*1490*/  MOV R55, 0x3ff00000 ;  /* 0x3ff0000000377802 */ /* 0x000fe20000000f00 */
[----:B------:R-:W-:Y:S02]  /*14a0*/  IMAD.MOV.U32 R38, RZ, RZ, 0x0 ;  /* 0x00000000ff267424 */ /* 0x000fe400078e00ff */
[----:B------:R-:W-:-:S04]  /*14b0*/  IMAD.MOV.U32 R39, RZ, RZ, 0x3ff00000 ;  /* 0x3ff00000ff277424 */ /* 0x000fc800078e00ff */
[----:B------:R-:W-:Y:S05]  /*14c0*/  BRA.U !UP0, `(.L_x_23) ;  /* 0x0000000508947547 */ /* 0x000fea000b800000 */
[----:B------:R-:W-:Y:S01]  /*14d0*/  UIADD3 UR6, UPT, UPT, UR10, -0x2, URZ ;  /* 0xfffffffe0a067890 */ /* 0x000fe2000fffe0ff */
[----:B------:R-:W-:Y:S01]  /*14e0*/  IMAD.MOV.U32 R38, RZ, RZ, 0x0 ;  /* 0x00000000ff267424 */ /* 0x000fe200078e00ff */
[----:B------:R-:W-:Y:S01]  /*14f0*/  UIADD3 UR5, UPT, UPT, UR10, -0x1, URZ ;  /* 0xffffffff0a057890 */ /* 0x000fe2000fffe0ff */
[----:B------:R-:W-:Y:S01]  /*1500*/  IMAD.MOV.U32 R39, RZ, RZ, 0x3ff00000 ;  /* 0x3ff00000ff277424 */ /* 0x000fe200078e00ff */
[----:B------:R-:W-:Y:S01]  /*1510*/  UISETP.GE.U32.AND UP0, UPT, UR6, 0x3, UPT ;  /* 0x000000030600788c */ /* 0x000fe2000bf06070 */
[----:B------:R-:W-:Y:S01]  /*1520*/  MOV R54, 0x0 ;  /* 0x0000000000367802 */ /* 0x000fe20000000f00 */
[----:B------:R-:W-:Y:S01]  /*1530*/  IMAD.MOV.U32 R55, RZ, RZ, 0x3ff00000 ;  /* 0x3ff00000ff377424 */ /* 0x000fe200078e00ff */
[----:B------:R-:W-:-:S06]  /*1540*/  ULOP3.LUT UR7, UR5, 0x3, URZ, 0xc0, !UPT ;  /* 0x0000000305077892 */ /* 0x000fcc000f8ec0ff */
[----:B------:R-:W-:Y:S06]  /*1550*/  BRA.U !UP0, `(.L_x_24) ;  /* 0x0000000508407547 */ /* 0x000fec000b800000 */
[----:B------:R-:W-:Y:S01]  /*1560*/  ULOP3.LUT UR5, UR5, 0xfffffffc, URZ, 0xc0, !UPT ;  /* 0xfffffffc05057892 */ /* 0x000fe2000f8ec0ff */
[----:B------:R-:W-:Y:S02]  /*1570*/  IMAD.MOV.U32 R38, RZ, RZ, 0x0 ;  /* 0x00000000ff267424 */ /* 0x000fe400078e00ff */
[----:B------:R-:W-:Y:S01]  /*1580*/  IMAD.MOV.U32 R39, RZ, RZ, 0x3ff00000 ;  /* 0x3ff00000ff277424 */ /* 0x000fe200078e00ff */
[----:B------:R-:W-:-:S04]  /*1590*/  UIADD3 UR5, UPT, UPT, -UR5, URZ, URZ ;  /* 0x000000ff05057290 */ /* 0x000fc8000fffe1ff */
[----:B------:R-:W-:-:S09]  /*15a0*/  UISETP.GE.AND UP0, UPT, UR5, URZ, UPT ;  /* 0x000000ff0500728c */ /* 0x000fd2000bf06270 */
[----:B------:R-:W-:Y:S05]  /*15b0*/  BRA.U UP0, `(.L_x_25) ;  /* 0x0000000100fc7547 */ /* 0x000fea000b800000 */
[----:B------:R-:W-:Y:S01]  /*15c0*/  UIADD3 UR6, UPT, UPT, -UR5, URZ, URZ ;  /* 0x000000ff05067290 */ /* 0x000fe2000fffe1ff */
[----:B------:R-:W-:-:S03]  /*15d0*/  PLOP3.LUT P0, PT, PT, PT, PT, 0x80, 0x8 ;  /* 0x000000000008781c */ /* 0x000fc60003f0f070 */
[----:B------:R-:W-:-:S09]  /*15e0*/  UISETP.GT.AND UP0, UPT, UR6, 0xc, UPT ;  /* 0x0000000c0600788c */ /* 0x000fd2000bf04270 */
[----:B------:R-:W-:Y:S05]  /*15f0*/  BRA.U !UP0, `(.L_x_26) ;  /* 0x0000000108907547 */ /* 0x000fea000b800000 */
[----:B------:R-:W-:-:S13]  /*1600*/  PLOP3.LUT P0, PT, PT, PT, PT, 0x8, 0x80 ;  /* 0x000000000080781c */ /* 0x000fda0003f0e170 */
.L_x_27:
[----:B------:R-:W-:Y:S01]  /*1610*/  DMUL R54, R54, R46 ;  /* 0x0000002e36367228 */ /* 0x000fe20000000000 */
[----:B------:R-:W-:Y:S01]  /*1620*/  UIADD3 UR5, UPT, UPT, UR5, 0x10, URZ ;  /* 0x0000001005057890 */ /* 0x000fe2000fffe0ff */
[----:B------:R-:W-:-:S03]  /*1630*/  DMUL R38, R38, R6 ;  /* 0x0000000626267228 */ /* 0x000fc60000000000 */
[----:B------:R-:W-:-:S03]  /*1640*/  UISETP.GE.AND UP0, UPT, UR5, -0xc, UPT ;  /* 0xfffffff40500788c */ /* 0x000fc6000bf06270 */
[----:B------:R-:W-:Y:S02]  /*1650*/  DMUL R54, R54, R46 ;  /* 0x0000002e36367228 */ /* 0x000fe40000000000 */
[----:B------:R-:W-:-:S06]  /*1660*/  DMUL R38, R38, R6 ;  /* 0x0000000626267228 */ /* 0x000fcc0000000000 */
        /* <DEDUP_REMOVED lines=27> */
[----:B------:R-:W-:Y:S01]  /*1820*/  DMUL R38, R38, R6 ;  /* 0x0000000626267228 */ /* 0x000fe20000000000 */
[----:B------:R-:W-:Y:S10]  /*1830*/  BRA.U !UP0, `(.L_x_27) ;  /* 0xfffffffd08747547 */ /* 0x000ff4000b83ffff */
.L_x_26:
[----:B------:R-:W-:-:S04]  /*1840*/  UIADD3 UR6, UPT, UPT, -UR5, URZ, URZ ;  /* 0x000000ff05067290 */ /* 0x000fc8000fffe1ff */
[----:B------:R-:W-:-:S09]  /*1850*/  UISETP.GT.AND UP0, UPT, UR6, 0x4, UPT ;  /* 0x000000040600788c */ /* 0x000fd2000bf04270 */
[----:B------:R-:W-:Y:S05]  /*1860*/  BRA.U !UP0, `(.L_x_28) ;  /* 0x0000000108487547 */ /* 0x000fea000b800000 */
[----:B------:R-:W-:Y:S01]  /*1870*/  DMUL R54, R54, R46 ;  /* 0x0000002e36367228 */ /* 0x000fe20000000000 */
[----:B------:R-:W-:Y:S01]  /*1880*/  PLOP3.LUT P0, PT, PT, PT, PT, 0x8, 0x80 ;  /* 0x000000000080781c */ /* 0x000fe20003f0e170 */
[----:B------:R-:W-:Y:S01]  /*1890*/  DMUL R38, R38, R6 ;  /* 0x0000000626267228 */ /* 0x000fe20000000000 */
[----:B------:R-:W-:-:S05]  /*18a0*/  UIADD3 UR5, UPT, UPT, UR5, 0x8, URZ ;  /* 0x0000000805057890 */ /* 0x000fca000fffe0ff */
        /* <DEDUP_REMOVED lines=13> */
[----:B------:R-:W-:-:S11]  /*1980*/  DMUL R38, R38, R6 ;  /* 0x0000000626267228 */ /* 0x000fd60000000000 */
.L_x_28:
[----:B------:R-:W-:-:S13]  /*1990*/  ISETP.EQ.AND P2, PT, RZ, UR5, PT ;  /* 0x00000005ff007c0c */ /* 0x000fda000bf42270 */
[----:B------:R-:W-:Y:S05]  /*19a0*/  @!P0 BRA P2, `(.L_x_24) ;  /* 0x00000000002c8947 */ /* 0x000fea0001000000 */
.L_x_25:
[----:B------:R-:W-:Y:S01]  /*19b0*/  DMUL R54, R54, R46 ;  /* 0x0000002e36367228 */ /* 0x000fe20000000000 */
[----:B------:R-:W-:Y:S01]  /*19c0*/  UIADD3 UR5, UPT, UPT, UR5, 0x4, URZ ;  /* 0x0000000405057890 */ /* 0x000fe2000fffe0ff */
[----:B------:R-:W-:-:S03]  /*19d0*/  DMUL R38, R38, R6 ;  /* 0x0000000626267228 */ /* 0x000fc60000000000 */
[----:B------:R-:W-:-:S03]  /*19e0*/  UISETP.NE.AND UP0, UPT, UR5, URZ, UPT ;  /* 0x000000ff0500728c */ /* 0x000fc6000bf05270 */
[----:B------:R-:W-:Y:S02]  /*19f0*/  DMUL R54, R54, R46 ;  /* 0x0000002e36367228 */ /* 0x000fe40000000000 */
[----:B------:R-:W-:-:S06]  /*1a00*/  DMUL R38, R38, R6 ;  /* 0x0000000626267228 */ /* 0x000fcc0000000000 */
[----:B------:R-:W-:Y:S02]  /*1a10*/  DMUL R54, R54, R46 ;  /* 0x0000002e36367228 */ /* 0x000fe40000000000 */
[----:B------:R-:W-:-:S06]  /*1a20*/  DMUL R38, R38, R6 ;  /* 0x0000000626267228 */ /* 0x000fcc0000000000 */
[----:B------:R-:W-:Y:S02]  /*1a30*/  DMUL R54, R54, R46 ;  /* 0x0000002e36367228 */ /* 0x000fe40000000000 */
[----:B------:R-:W-:Y:S01]  /*1a40*/  DMUL R38, R38, R6 ;  /* 0x0000000626267228 */ /* 0x000fe20000000000 */
[----:B------:R-:W-:Y:S10]  /*1a50*/  BRA.U UP0, `(.L_x_25) ;  /* 0xfffffffd00d47547 */ /* 0x000ff4000b83ffff */
.L_x_24:
[----:B------:R-:W-:-:S09]  /*1a60*/  UISETP.NE.AND UP0, UPT, UR7, URZ, UPT ;  /* 0x000000ff0700728c */ /* 0x000fd2000bf05270 */
[----:B------:R-:W-:Y:S05]  /*1a70*/  BRA.U !UP0, `(.L_x_23) ;  /* 0x0000000108287547 */ /* 0x000fea000b800000 */
[----:B------:R-:W-:Y:S01]  /*1a80*/  UISETP.NE.AND UP0, UPT, UR7, 0x1, UPT ;  /* 0x000000010700788c */ /* 0x000fe2000bf05270 */
[----:B------:R-:W-:Y:S02]  /*1a90*/  DMUL R54, R54, R46 ;  /* 0x0000002e36367228 */ /* 0x000fe40000000000 */
[----:B------:R-:W-:-:S06]  /*1aa0*/  DMUL R38, R38, R6 ;  /* 0x0000000626267228 */ /* 0x000fcc0000000000 */
[----:B------:R-:W-:Y:S05]  /*1ab0*/  BRA.U !UP0, `(.L_x_23) ;  /* 0x0000000108187547 */ /* 0x000fea000b800000 */
[----:B------:R-:W-:Y:S01]  /*1ac0*/  UISETP.NE.AND UP0, UPT, UR7, 0x2, UPT ;  /* 0x000000020700788c */ /* 0x000fe2000bf05270 */
[----:B------:R-:W-:Y:S02]  /*1ad0*/  DMUL R54, R54, R46 ;  /* 0x0000002e36367228 */ /* 0x000fe40000000000 */
[----:B------:R-:W-:-:S03]  /*1ae0*/  DMUL R38, R38, R6 ;  /* 0x0000000626267228 */ /* 0x000fc60000000000 */
[----:B------:R-:W-:-:S13]  /*1af0*/  PLOP3.LUT P0, PT, PT, PT, UP0, 0x80, 0x8 ;  /* 0x000000000008781c */ /* 0x000fda0003f0f008 */
[----:B------:R-:W-:Y:S02]  /*1b00*/  @P0 DMUL R54, R54, R46 ;  /* 0x0000002e36360228 */ /* 0x000fe40000000000 */
[----:B------:R-:W-:-:S11]  /*1b10*/  @P0 DMUL R38, R38, R6 ;  /* 0x0000000626260228 */ /* 0x000fd60000000000 */
.L_x_23:
[----:B------:R-:W-:Y:S02]  /*1b20*/  DMUL R38, R38, R6 ;  /* 0x0000000626267228 */ /* 0x000fe40000000000 */
[----:B------:R-:W-:-:S11]  /*1b30*/  DMUL R36, R54, R46 ;  /* 0x0000002e36247228 */ /* 0x000fd60000000000 */
.L_x_22:
[----:B------:R-:W-:Y:S01]  /*1b40*/  UISETP.GE.AND UP0, UPT, UR11, 0x1, UPT ;  /* 0x000000010b00788c */ /* 0x000fe2000bf06270 */
[----:B------:R-:W-:Y:S01]  /*1b50*/  IMAD.MOV.U32 R40, RZ, RZ, 0x0 ;  /* 0x00000000ff287424 */ /* 0x000fe200078e00ff */
[----:B------:R-:W-:Y:S01]  /*1b60*/  MOV R41, 0x3ff00000 ;  /* 0x3ff0000000297802 */ /* 0x000fe20000000f00 */
[----:B------:R-:W-:Y:S02]  /*1b70*/  IMAD.MOV.U32 R42, RZ, RZ, 0x0 ;  /* 0x00000000ff2a7424 */ /* 0x000fe400078e00ff */
[----:B------:R-:W-:-:S04]  /*1b80*/  IMAD.MOV.U32 R43, RZ, RZ, 0x3ff00000 ;  /* 0x3ff00000ff2b7424 */ /* 0x000fc800078e00ff */
        /* <DEDUP_REMOVED lines=8> */
[----:B------:R-:W-:Y:S01]  /*1c10*/  HFMA2 R57, -RZ, RZ, 1.984375, 0 ;  /* 0x3ff00000ff397431 */ /* 0x000fe200000001ff */
[----:B------:R-:W-:Y:S01]  /*1c20*/  UIADD3 UR5, UPT, UPT, UR11, -0x1, URZ ;  /* 0xffffffff0b057890 */ /* 0x000fe2000fffe0ff */
[----:B------:R-:W-:Y:S01]  /*1c30*/  IMAD.MOV.U32 R42, RZ, RZ, 0x0 ;  /* 0x00000000ff2a7424 */ /* 0x000fe200078e00ff */
[----:B------:R-:W-:Y:S01]  /*1c40*/  UISETP.GE.U32.AND UP0, UPT, UR6, 0x3, UPT ;  /* 0x000000030600788c */ /* 0x000fe2000bf06070 */
[----:B------:R-:W-:Y:S01]  /*1c50*/  IMAD.MOV.U32 R43, RZ, RZ, 0x3ff00000 ;  /* 0x3ff00000ff2b7424 */ /* 0x000fe200078e00ff */
[----:B------:R-:W-:Y:S01]  /*1c60*/  ULOP3.LUT UR13, UR5, 0x3, URZ, 0xc0, !UPT ;  /* 0x00000003050d7892 */ /* 0x000fe2000f8ec0ff */
[----:B------:R-:W-:-:S06]  /*1c70*/  IMAD.MOV.U32 R56, RZ, RZ, 0x0 ;  /* 0x00000000ff387424 */ /* 0x000fcc00078e00ff */
[----:B------:R-:W-:Y:S05]  /*1c80*/  BRA.U !UP0, `(.L_x_31) ;  /* 0x0000000508487547 */ /* 0x000fea000b800000 */
[----:B------:R-:W-:Y:S01]  /*1c90*/  ULOP3.LUT UR6, UR5, 0xfffffffc, URZ, 0xc0, !UPT ;  /* 0xfffffffc05067892 */ /* 0x000fe2000f8ec0ff */
[----:B------:R-:W-:Y:S02]  /*1ca0*/  IMAD.MOV.U32 R42, RZ, RZ, 0x0 ;  /* 0x00000000ff2a7424 */ /* 0x000fe400078e00ff */
[----:B------:R-:W-:Y:S01]  /*1cb0*/  IMAD.MOV.U32 R43, RZ, RZ, 0x3ff00000 ;  /* 0x3ff00000ff2b7424 */ /* 0x000fe200078e00ff */
[----:B------:R-:W-:Y:S01]  /*1cc0*/  UISETP.GT.AND UP0, UPT, UR6, URZ, UPT ;  /* 0x000000ff0600728c */ /* 0x000fe2000bf04270 */
[----:B------:R-:W-:-:S08]  /*1cd0*/  UMOV UR5, URZ ;  /* 0x000000ff00057c82 */ /* 0x000fd00008000000 */
[----:B------:R-:W-:Y:S05]  /*1ce0*/  BRA.U !UP0, `(.L_x_32) ;  /* 0x0000000508047547 */ /* 0x000fea000b800000 */
[----:B------:R-:W-:Y:S01]  /*1cf0*/  UIADD3 UR7, UPT, UPT, UR6, -UR5, URZ ;  /* 0x8000000506077290 */ /* 0x000fe2000fffe0ff */
[----:B------:R-:W-:-:S03]  /*1d00*/  PLOP3.LUT P0, PT, PT, PT, PT, 0x80, 0x8 ;  /* 0x000000000008781c */ /* 0x000fc60003f0f070 */
[----:B------:R-:W-:-:S09]  /*1d10*/  UISETP.GT.AND UP0, UPT, UR7, 0xc, UPT ;  /* 0x0000000c0700788c */ /* 0x000fd2000bf04270 */
[----:B------:R-:W-:Y:S05]  /*1d20*/  BRA.U !UP0, `(.L_x_33) ;  /* 0x0000000108947547 */ /* 0x000fea000b800000 */
[----:B------:R-:W-:Y:S01]  /*1d30*/  PLOP3.LUT P0, PT, PT, PT, PT, 0x8, 0x80 ;  /* 0x000000000080781c */ /* 0x000fe20003f0e170 */
[----:B------:R-:W-:-:S12]  /*1d40*/  UIADD3 UR7, UPT, UPT, UR6, -0xc, URZ ;  /* 0xfffffff406077890 */ /* 0x000fd8000fffe0ff */
.L_x_34:
[----:B------:R-:W-:Y:S01]  /*1d50*/  DMUL R56, R56, R46 ;  /* 0x0000002e38387228 */ /* 0x000fe20000000000 */
[----:B------:R-:W-:Y:S01]  /*1d60*/  UIADD3 UR5, UPT, UPT, UR5, 0x10, URZ ;  /* 0x0000001005057890 */ /* 0x000fe2000fffe0ff */
[----:B------:R-:W-:-:S03]  /*1d70*/  DMUL R42, R42, R6 ;  /* 0x000000062a2a7228 */ /* 0x000fc60000000000 */
[----:B------:R-:W-:-:S03]  /*1d80*/  UISETP.GE.AND UP0, UPT, UR5, UR7, UPT ;  /* 0x000000070500728c */ /* 0x000fc6000bf06270 */
        /* <DEDUP_REMOVED lines=31> */
.L_x_33:
[----:B------:R-:W-:-:S04]  /*1f80*/  UIADD3 UR7, UPT, UPT, UR6, -UR5, URZ ;  /* 0x8000000506077290 */ /* 0x000fc8000fffe0ff */
        /* <DEDUP_REMOVED lines=20> */
.L_x_35:
[----:B------:R-:W-:-:S05]  /*20d0*/  IMAD.U32 R0, RZ, RZ, UR5 ;  /* 0x00000005ff007e24 */ /* 0x000fca000f8e00ff */
[----:B------:R-:W-:-:S13]  /*20e0*/  ISETP.EQ.AND P2, PT, R0, UR6, PT ;  /* 0x0000000600007c0c */ /* 0x000fda000bf42270 */
[----:B------:R-:W-:Y:S05]  /*20f0*/  @!P0 BRA P2, `(.L_x_31) ;  /* 0x00000000002c8947 */ /* 0x000fea0001000000 */
.L_x_32:
[----:B------:R-:W-:Y:S01]  /*2100*/  DMUL R56, R56, R46 ;  /* 0x0000002e38387228 */ /* 0x000fe20000000000 */
[----:B------:R-:W-:Y:S01]  /*2110*/  UIADD3 UR5, UPT, UPT, UR5, 0x4, URZ ;  /* 0x0000000405057890 */ /* 0x000fe2000fffe0ff */
[----:B------:R-:W-:-:S03]  /*2120*/  DMUL R42, R42, R6 ;  /* 0x000000062a2a7228 */ /* 0x000fc60000000000 */
[----:B------:R-:W-:-:S03]  /*2130*/  UISETP.NE.AND UP0, UPT, UR5, UR6, UPT ;  /* 0x000000060500728c */ /* 0x000fc6000bf05270 */
[----:B------:R-:W-:Y:S02]  /*2140*/  DMUL R56, R56, R46 ;  /* 0x0000002e38387228 */ /* 0x000fe40000000000 */
[----:B------:R-:W-:-:S06]  /*2150*/  DMUL R42, R42, R6 ;  /* 0x000000062a2a7228 */ /* 0x000fcc0000000000 */
[----:B------:R-:W-:Y:S02]  /*2160*/  DMUL R56, R56, R46 ;  /* 0x0000002e38387228 */ /* 0x000fe40000000000 */
[----:B------:R-:W-:-:S06]  /*2170*/  DMUL R42, R42, R6 ;  /* 0x000000062a2a7228 */ /* 0x000fcc0000000000 */
[----:B------:R-:W-:Y:S02]  /*2180*/  DMUL R56, R56, R46 ;  /* 0x0000002e38387228 */ /* 0x000fe40000000000 */
[----:B------:R-:W-:Y:S01]  /*2190*/  DMUL R42, R42, R6 ;  /* 0x000000062a2a7228 */ /* 0x000fe20000000000 */
[----:B------:R-:W-:Y:S10]  /*21a0*/  BRA.U UP0, `(.L_x_32) ;  /* 0xfffffffd00d47547 */ /* 0x000ff4000b83ffff */
.L_x_31:
        /* <DEDUP_REMOVED lines=12> */
.L_x_30:
[----:B------:R-:W-:Y:S02]  /*2270*/  DMUL R42, R42, R6 ;  /* 0x000000062a2a7228 */ /* 0x000fe40000000000 */
[----:B------:R-:W-:-:S11]  /*2280*/  DMUL R40, R56, R46 ;  /* 0x0000002e38287228 */ /* 0x000fd60000000000 */
.L_x_29:
[----:B------:R-:W0:Y:S01]  /*2290*/  I2F.F64.U32 R44, UR10 ;  /* 0x0000000a002c7d12 */ /* 0x000e220008201800 */
[----:B------:R-:W-:Y:S02]  /*22a0*/  ISETP.LT.AND P0, PT, RZ, UR10, PT ;  /* 0x0000000aff007c0c */ /* 0x000fe4000bf01270 */
[----:B------:R-:W-:-:S05]  /*22b0*/  ISETP.LT.AND P2, PT, RZ, UR12, PT ;  /* 0x0000000cff007c0c */ /* 0x000fca000bf41270 */
[----:B------:R-:W1:Y:S01]  /*22c0*/  I2F.F64.U32 R58, UR11 ;  /* 0x0000000b003a7d12 */ /* 0x000e620008201800 */
[----:B0-----:R-:W-:-:S07]  /*22d0*/  DMUL R44, R54, R44 ;  /* 0x0000002c362c7228 */ /* 0x001fce0000000000 */
[----:B------:R-:W-:Y:S01]  /*22e0*/  @!P2 CS2R R60, SRZ ;  /* 0x00000000003ca805 */ /* 0x000fe2000001ff00 */
[----:B------:R-:W-:Y:S02]  /*22f0*/  DFMA R44, R44, R42, RZ ;  /* 0x0000002a2c2c722b */ /* 0x000fe400000000ff */
[----:B-1----:R-:W-:-:S08]  /*2300*/  DMUL R58, R56, R58 ;  /* 0x0000003a383a7228 */ /* 0x002fd00000000000 */
[----:B------:R-:W-:Y:S02]  /*2310*/  FSEL R44, R44, RZ, P0 ;  /* 0x000000ff2c2c7208 */ /* 0x000fe40000000000 */
[----:B------:R-:W-:Y:S02]  /*2320*/  FSEL R45, R45, RZ, P0 ;  /* 0x000000ff2d2d7208 */ /* 0x000fe40000000000 */
[----:B------:R-:W-:-:S04]  /*2330*/  ISETP.LT.AND P0, PT, RZ, UR11, PT ;  /* 0x0000000bff007c0c */ /* 0x000fc8000bf01270 */
[----:B------:R-:W-:-:S10]  /*2340*/  DFMA R58, R58, R38, R44 ;  /* 0x000000263a3a722b */ /* 0x000fd4000000002c */
[----:B------:R-:W-:Y:S02]  /*2350*/  FSEL R44, R58, R44, P0 ;  /* 0x0000002c3a2c7208 */ /* 0x000fe40000000000 */
[----:B------:R-:W-:-:S06]  /*2360*/  FSEL R45, R59, R45, P0 ;  /* 0x0000002d3b2d7208 */ /* 0x000fcc0000000000 */
[----:B------:R-:W-:Y:S01]  /*2370*/  @!P2 DMUL R58, R34, R44 ;  /* 0x0000002c223aa228 */ /* 0x000fe20000000000 */
[----:B------:R-:W-:Y:S10]  /*2380*/  @!P2 BRA `(.L_x_36) ;  /* 0x000000040054a947 */ /* 0x000ff40003800000 */
[----:B------:R-:W-:Y:S01]  /*2390*/  UISETP.NE.AND UP0, UPT, UR12, 0x1, UPT ;  /* 0x000000010c00788c */ /* 0x000fe2000bf05270 */
[----:B------:R-:W-:Y:S01]  /*23a0*/  IMAD.MOV.U32 R58, RZ, RZ, 0x0 ;  /* 0x00000000ff3a7424 */ /* 0x000fe200078e00ff */
[----:B------:R-:W-:-:S07]  /*23b0*/  MOV R59, 0x3ff00000 ;  /* 0x3ff00000003b7802 */ /* 0x000fce0000000f00 */
[----:B------:R-:W-:Y:S05]  /*23c0*/  BRA.U !UP0, `(.L_x_37) ;  /* 0x0000000508207547 */ /* 0x000fea000b800000 */
[----:B------:R-:W-:Y:S01]  /*23d0*/  UIADD3 UR6, UPT, UPT, UR12, -0x2, URZ ;  /* 0xfffffffe0c067890 */ /* 0x000fe2000fffe0ff */
[----:B------:R-:W-:Y:S01]  /*23e0*/  IMAD.MOV.U32 R58, RZ, RZ, 0x0 ;  /* 0x00000000ff3a7424 */ /* 0x000fe200078e00ff */
[----:B------:R-:W-:Y:S01]  /*23f0*/  UIADD3 UR5, UPT, UPT, UR12, -0x1, URZ ;  /* 0xffffffff0c057890 */ /* 0x000fe2000fffe0ff */
[----:B------:R-:W-:Y:S01]  /*2400*/  IMAD.MOV.U32 R59, RZ, RZ, 0x3ff00000 ;  /* 0x3ff00000ff3b7424 */ /* 0x000fe200078e00ff */
[----:B------:R-:W-:Y:S02]  /*2410*/  UISETP.GE.U32.AND UP0, UPT, UR6, 0x3, UPT ;  /* 0x000000030600788c */ /* 0x000fe4000bf06070 */
[----:B------:R-:W-:-:S07]  /*2420*/  ULOP3.LUT UR10, UR5, 0x3, URZ, 0xc0, !UPT ;  /* 0x00000003050a7892 */ /* 0x000fce000f8ec0ff */
        /* <DEDUP_REMOVED lines=13> */
.L_x_41:
[----:B------:R-:W-:Y:S01]  /*2500*/  DMUL R58, R58, R26 ;  /* 0x0000001a3a3a7228 */ /* 0x000fe20000000000 */
[----:B------:R-:W-:-:S04]  /*2510*/  UIADD3 UR5, UPT, UPT, UR5, 0x10, URZ ;  /* 0x0000001005057890 */ /* 0x000fc8000fffe0ff */
[----:B------:R-:W-:-:S03]  /*2520*/  UISETP.GE.AND UP0, UPT, UR5, UR7, UPT ;  /* 0x000000070500728c */ /* 0x000fc6000bf06270 */
[----:B------:R-:W-:-:S08]  /*2530*/  DMUL R58, R58, R26 ;  /* 0x0000001a3a3a7228 */ /* 0x000fd00000000000 */
        /* <DEDUP_REMOVED lines=13> */
[----:B------:R-:W-:Y:S01]  /*2610*/  DMUL R58, R58, R26 ;  /* 0x0000001a3a3a7228 */ /* 0x000fe20000000000 */
[----:B------:R-:W-:Y:S10]  /*2620*/  BRA.U !UP0, `(.L_x_41) ;  /* 0xfffffffd08b47547 */ /* 0x000ff4000b83ffff */
.L_x_40:
[----:B------:R-:W-:-:S04]  /*2630*/  UIADD3 UR7, UPT, UPT, UR6, -UR5, URZ ;  /* 0x8000000506077290 */ /* 0x000fc8000fffe0ff */
[----:B------:R-:W-:-:S09]  /*2640*/  UISETP.GT.AND UP0, UPT, UR7, 0x4, UPT ;  /* 0x000000040700788c */ /* 0x000fd2000bf04270 */
[----:B------:R-:W-:Y:S05]  /*2650*/  BRA.U !UP0, `(.L_x_42) ;  /* 0x0000000108287547 */ /* 0x000fea000b800000 */
[----:B------:R-:W-:Y:S01]  /*2660*/  DMUL R58, R58, R26 ;  /* 0x0000001a3a3a7228 */ /* 0x000fe20000000000 */
[----:B------:R-:W-:Y:S01]  /*2670*/  PLOP3.LUT P0, PT, PT, PT, PT, 0x8, 0x80 ;  /* 0x000000000080781c */ /* 0x000fe20003f0e170 */
[----:B------:R-:W-:-:S06]  /*2680*/  UIADD3 UR5, UPT, UPT, UR5, 0x8, URZ ;  /* 0x0000000805057890 */ /* 0x000fcc000fffe0ff */
[----:B------:R-:W-:-:S08]  /*2690*/  DMUL R58, R58, R26 ;  /* 0x0000001a3a3a7228 */ /* 0x000fd00000000000 */
[----:B------:R-:W-:-:S08]  /*26a0*/  DMUL R58, R58, R26 ;  /* 0x0000001a3a3a7228 */ /* 0x000fd00000000000 */
[----:B------:R-:W-:-:S08]  /*26b0*/  DMUL R58, R58, R26 ;  /* 0x0000001a3a3a7228 */ /* 0x000fd00000000000 */
[----:B------:R-:W-:-:S08]  /*26c0*/  DMUL R58, R58, R26 ;  /* 0x0000001a3a3a7228 */ /* 0x000fd00000000000 */
[----:B------:R-:W-:-:S08]  /*26d0*/  DMUL R58, R58, R26 ;  /* 0x0000001a3a3a7228 */ /* 0x000fd00000000000 */
[----:B------:R-:W-:-:S08]  /*26e0*/  DMUL R58, R58, R26 ;  /* 0x0000001a3a3a7228 */ /* 0x000fd00000000000 */
[----:B------:R-:W-:-:S11]  /*26f0*/  DMUL R58, R58, R26 ;  /* 0x0000001a3a3a7228 */ /* 0x000fd60000000000 */
.L_x_42:
[----:B------:R-:W-:-:S04]  /*2700*/  MOV R0, UR5 ;  /* 0x0000000500007c02 */ /* 0x000fc80008000f00 */
[----:B------:R-:W-:-:S13]  /*2710*/  ISETP.EQ.AND P2, PT, R0, UR6, PT ;  /* 0x0000000600007c0c */ /* 0x000fda000bf42270 */
[----:B------:R-:W-:Y:S05]  /*2720*/  @!P0 BRA P2, `(.L_x_38) ;  /* 0x00000000001c8947 */ /* 0x000fea0001000000 */
.L_x_39:
[----:B------:R-:W-:Y:S01]  /*2730*/  DMUL R58, R58, R26 ;  /* 0x0000001a3a3a7228 */ /* 0x000fe20000000000 */
[----:B------:R-:W-:-:S04]  /*2740*/  UIADD3 UR5, UPT, UPT, UR5, 0x4, URZ ;  /* 0x0000000405057890 */ /* 0x000fc8000fffe0ff */
[----:B------:R-:W-:-:S03]  /*2750*/  UISETP.NE.AND UP0, UPT, UR5, UR6, UPT ;  /* 0x000000060500728c */ /* 0x000fc6000bf05270 */
[----:B------:R-:W-:-:S08]  /*2760*/  DMUL R58, R58, R26 ;  /* 0x0000001a3a3a7228 */ /* 0x000fd00000000000 */
[----:B------:R-:W-:-:S08]  /*2770*/  DMUL R58, R58, R26 ;  /* 0x0000001a3a3a7228 */ /* 0x000fd00000000000 */
[----:B------:R-:W-:Y:S01]  /*2780*/  DMUL R58, R58, R26 ;  /* 0x0000001a3a3a7228 */ /* 0x000fe20000000000 */
[----:B------:R-:W-:Y:S10]  /*2790*/  BRA.U UP0, `(.L_x_39) ;  /* 0xfffffffd00e47547 */ /* 0x000ff4000b83ffff */
.L_x_38:
[----:B------:R-:W-:-:S09]  /*27a0*/  UISETP.NE.AND UP0, UPT, UR10, URZ, UPT ;  /* 0x000000ff0a00728c */ /* 0x000fd2000bf05270 */
[----:B------:R-:W-:Y:S05]  /*27b0*/  BRA.U !UP0, `(.L_x_37) ;  /* 0x0000000108247547 */ /* 0x000fea000b800000 */
[----:B------:R-:W-:Y:S01]  /*27c0*/  UISETP.NE.AND UP0, UPT, UR10, 0x1, UPT ;  /* 0x000000010a00788c */ /* 0x000fe2000bf05270 */
[----:B------:R-:W-:-:S05]  /*27d0*/  DMUL R58, R58, R26 ;  /* 0x0000001a3a3a7228 */ /* 0x000fca0000000000 */
[----:B------:R-:W-:-:S05]  /*27e0*/  PLOP3.LUT P0, PT, PT, PT, UP0, 0x80, 0x8 ;  /* 0x000000000008781c */ /* 0x000fca0003f0f008 */
[----:B------:R-:W-:-:S06]  /*27f0*/  @UP0 UISETP.NE.AND UP0, UPT, UR10, 0x2, UPT ;  /* 0x000000020a00088c */ /* 0x000fcc000bf05270 */
[----:B------:R-:W-:Y:S02]  /*2800*/  PLOP3.LUT P2, PT, PT, PT, UP0, 0x80, 0x8 ;  /* 0x000000000008781c */ /* 0x000fe40003f4f008 */
[----:B------:R-:W-:-:S08]  /*2810*/  @P0 DMUL R60, R58, R26 ;  /* 0x0000001a3a3c0228 */ /* 0x000fd00000000000 */
[----:B------:R-:W-:-:S10]  /*2820*/  @P0 DMUL R62, R60, R26 ;  /* 0x0000001a3c3e0228 */ /* 0x000fd40000000000 */
[----:B------:R-:W-:Y:S02]  /*2830*/  @P0 FSEL R58, R60, R62, !P2 ;  /* 0x0000003e3c3a0208 */ /* 0x000fe40005000000 */
[----:B------:R-:W-:-:S07]  /*2840*/  @P0 FSEL R59, R61, R63, !P2 ;  /* 0x0000003f3d3b0208 */ /* 0x000fce0005000000 */
.L_x_37:
[----:B------:R-:W0:Y:S01]  /*2850*/  I2F.F64.U32 R60, UR12 ;  /* 0x0000000c003c7d12 */ /* 0x000e220008201800 */
[----:B------:R-:W-:Y:S02]  /*2860*/  DMUL R36, R42, R36 ;  /* 0x000000242a247228 */ /* 0x000fe40000000000 */
[----:B------:R-:W-:-:S06]  /*2870*/  DMUL R44, R34, R44 ;  /* 0x0000002c222c7228 */ /* 0x000fcc0000000000 */
[----:B------:R-:W-:Y:S02]  /*2880*/  DFMA R36, R40, R38, R36 ;  /* 0x000000262824722b */ /* 0x000fe40000000024 */
[----:B0-----:R-:W-:Y:S02]  /*2890*/  DMUL R60, R34, R60 ;  /* 0x0000003c223c7228 */ /* 0x001fe40000000000 */
[----:B------:R-:W-:-:S06]  /*28a0*/  DMUL R34, R58, R26 ;  /* 0x0000001a3a227228 */ /* 0x000fcc0000000000 */
[----:B------:R-:W-:Y:S02]  /*28b0*/  DMUL R60, R60, R58 ;  /* 0x0000003a3c3c7228 */ /* 0x000fe40000000000 */
[----:B------:R-:W-:-:S06]  /*28c0*/  DMUL R58, R44, R34 ;  /* 0x000000222c3a7228 */ /* 0x000fcc0000000000 */
[----:B------:R-:W-:-:S11]  /*28d0*/  DMUL R60, R60, R36 ;  /* 0x000000243c3c7228 */ /* 0x000fd60000000000 */
.L_x_36:
[----:B------:R-:W2:Y:S01]  /*28e0*/  LDG.E.64 R36, desc[UR8][R14.64] ;  /* 0x000000080e247981 */ /* 0x000ea2000c1e1b00 */
[----:B------:R-:W-:-:S08]  /*28f0*/  DMUL R34, R60, R28 ;  /* 0x0000001c3c227228 */ /* 0x000fd00000000000 */
[----:B------:R-:W-:-:S08]  /*2900*/  DFMA R34, R58, R48, R34 ;  /* 0x000000303a22722b */ /* 0x000fd00000000022 */
[----:B--2---:R-:W-:-:S07]  /*2910*/  DADD R34, R34, R36 ;  /* 0x0000000022227229 */ /* 0x004fce0000000024 */
[----:B------:R0:W-:Y:S04]  /*2920*/  STG.E.64 desc[UR8][R14.64], R34 ;  /* 0x000000220e007986 */ /* 0x0001e8000c101b08 */
[----:B------:R-:W2:Y:S01]  /*2930*/  LDG.E.64 R38, desc[UR8][R16.64] ;  /* 0x0000000810267981 */ /* 0x000ea2000c1e1b00 */
[----:B------:R-:W-:-:S08]  /*2940*/  DMUL R36, R60, R30 ;  /* 0x0000001e3c247228 */ /* 0x000fd00000000000 */
[----:B------:R-:W-:-:S08]  /*2950*/  DFMA R36, R58, R50, R36 ;  /* 0x000000323a24722b */ /* 0x000fd00000000024 */
[----:B--2---:R-:W-:-:S07]  /*2960*/  DADD R36, R36, R38 ;  /* 0x0000000024247229 */ /* 0x004fce0000000026 */
[----:B------:R0:W-:Y:S04]  /*2970*/  STG.E.64 desc[UR8][R16.64], R36 ;  /* 0x0000002410007986 */ /* 0x0001e8000c101b08 */
[----:B------:R-:W2:Y:S01]  /*2980*/  LDG.E.64 R38, desc[UR8][R18.64] ;  /* 0x0000000812267981 */ /* 0x000ea2000c1e1b00 */
[----:B------:R-:W-:Y:S01]  /*2990*/  DMUL R60, R60, R32 ;  /* 0x000000203c3c7228 */ /* 0x000fe20000000000 */
[----:B------:R-:W-:-:S04]  /*29a0*/  UIADD3 UR4, UPT, UPT, UR4, 0x1, URZ ;  /* 0x0000000104047890 */ /* 0x000fc8000fffe0ff */
[----:B------:R-:W-:-:S03]  /*29b0*/  UISETP.NE.AND UP0, UPT, UR4, UR14, UPT ;  /* 0x0000000e0400728c */ /* 0x000fc6000bf05270 */
[----:B------:R-:W-:-:S08]  /*29c0*/  DFMA R60, R58, R52, R60 ;  /* 0x000000343a3c722b */ /* 0x000fd0000000003c */
[----:B--2---:R-:W-:-:S07]  /*29d0*/  DADD R38, R60, R38 ;  /* 0x000000003c267229 */ /* 0x004fce0000000026 */
[----:B------:R0:W-:Y:S01]  /*29e0*/  STG.E.64 desc[UR8][R18.64], R38 ;  /* 0x0000002612007986 */ /* 0x0001e2000c101b08 */
[----:B------:R-:W-:Y:S05]  /*29f0*/  BRA.U UP0, `(.L_x_43) ;  /* 0xffffffe900187547 */ /* 0x000fea000b83ffff */
.L_x_21:
[----:B------:R-:W1:Y:S01]  /*2a00*/  LDCU UR4, c[0x0][0x390] ;  /* 0x00007200ff0477ac */ /* 0x000e620008000800 */
[----:B------:R-:W-:-:S05]  /*2a10*/  VIADD R3, R3, 0x1 ;  /* 0x0000000103037836 */ /* 0x000fca0000000000 */
[----:B-1----:R-:W-:-:S13]  /*2a20*/  ISETP.NE.AND P0, PT, R3, UR4, PT ;  /* 0x0000000403007c0c */ /* 0x002fda000bf05270 */
[----:B------:R-:W-:Y:S05]  /*2a30*/  @P0 BRA `(.L_x_44) ;  /* 0xffffffdc00980947 */ /* 0x000fea000383ffff */
[----:B------:R-:W-:Y:S05]  /*2a40*/  @P1 BRA `(.L_x_45) ;  /* 0xffffffd400e81947 */ /* 0x000fea000383ffff */
[----:B------:R-:W1:Y:S08]  /*2a50*/  LDC.64 R2, c[0x0][0x388] ;  /* 0x0000e200ff027b82 */ /* 0x000e700000000a00 */
[----:B------:R-:W2:Y:S01]  /*2a60*/  LDC.64 R6, c[0x0][0x3d0] ;  /* 0x0000f400ff067b82 */ /* 0x000ea20000000a00 */
[----:B-1----:R-:W-:Y:S02]  /*2a70*/  IMAD R9, R5, R2, R3 ;  /* 0x0000000205097224 */ /* 0x002fe400078e0203 */
[----:B------:R-:W-:-:S05]  /*2a80*/  VIADD R0, R3, 0xffffffff ;  /* 0xffffffff03007836 */ /* 0x000fca0000000000 */
[----:B------:R-:W-:Y:S01]  /*2a90*/  ISETP.GE.U32.AND P0, PT, R0, 0xf, PT ;  /* 0x0000000f0000780c */ /* 0x000fe20003f06070 */
[----:B--2---:R-:W-:Y:S01]  /*2aa0*/  IMAD.WIDE R6, R9, 0x8, R6 ;  /* 0x0000000809067825 */ /* 0x004fe200078e0206 */
[----:B------:R-:W-:-:S03]  /*2ab0*/  LOP3.LUT P1, R0, R3, 0xf, RZ, 0xc0, !PT ;  /* 0x0000000f03007812 */ /* 0x000fc6000782c0ff */
[----:B------:R-:W-:-:S04]  /*2ac0*/  IMAD.WIDE.U32 R8, R3, 0x8, R6 ;  /* 0x0000000803087825 */ /* 0x000fc800078e0006 */
[----:B------:R-:W-:-:S04]  /*2ad0*/  IMAD.WIDE.U32 R10, R3, 0x8, R8 ;  /* 0x00000008030a7825 */ /* 0x000fc800078e0008 */
[----:B------:R-:W-:Y:S01]  /*2ae0*/  IMAD.WIDE.U32 R12, R3, 0x8, R10 ;  /* 0x00000008030c7825 */ /* 0x000fe200078e000a */
[----:B------:R-:W-:Y:S06]  /*2af0*/  @!P0 BRA `(.L_x_46) ;  /* 0x0000000800148947 */ /* 0x000fec0003800000 */
[----:B------:R-:W-:-:S05]  /*2b00*/  UMOV UR4, URZ ;  /* 0x000000ff00047c82 */ /* 0x000fca0008000000 */
.L_x_47:
[----:B0-2---:R-:W2:Y:S04]  /*2b10*/  LDG.E.64 R16, desc[UR8][R8.64] ;  /* 0x0000000808107981 */ /* 0x005ea8000c1e1b00 */
[----:B------:R-:W3:Y:S04]  /*2b20*/  LDG.E.64 R14, desc[UR8][R6.64] ;  /* 0x00000008060e7981 */ /* 0x000ee8000c1e1b00 */
[----:B------:R-:W4:Y:S01]  /*2b30*/  LDG.E.64 R18, desc[UR8][R10.64] ;  /* 0x000000080a127981 */ /* 0x000f22000c1e1b00 */
[----:B--2---:R-:W-:-:S08]  /*2b40*/  DMUL R16, R16, R16 ;  /* 0x0000001010107228 */ /* 0x004fd00000000000 */
[----:B---3--:R-:W-:-:S08]  /*2b50*/  DFMA R16, R14, R14, R16 ;  /* 0x0000000e0e10722b */ /* 0x008fd00000000010 */
[----:B----4-:R-:W-:-:S08]  /*2b60*/  DFMA R16, R18, R18, R16 ;  /* 0x000000121210722b */ /* 0x010fd00000000010 */
[----:B------:R-:W-:-:S07]  /*2b70*/  DMUL R16, R16, -0.5 ;  /* 0xbfe0000010107828 */ /* 0x000fce0000000000 */
[----:B------:R0:W-:Y:S04]  /*2b80*/  STG.E.64 desc[UR8][R12.64], R16 ;  /* 0x000000100c007986 */ /* 0x0001e8000c101b08 */
[----:B------:R-:W2:Y:S04]  /*2b90*/  LDG.E.64 R18, desc[UR8][R8.64] ;  /* 0x0000000808127981 */ /* 0x000ea8000c1e1b00 */
        /* <DEDUP_REMOVED lines=9> */
[----:B0-----:R-:W4:Y:S01]  /*2c30*/  LDG.E.64 R16, desc[UR8][R10.64] ;  /* 0x000000080a107981 */ /* 0x001f22000c1e1b00 */
[----:B--2---:R-:W-:-:S08]  /*2c40*/  DMUL R20, R20, R20 ;  /* 0x0000001414147228 */ /* 0x004fd00000000000 */
[----:B---3--:R-:W-:-:S08]  /*2c50*/  DFMA R20, R14, R14, R20 ;  /* 0x0000000e0e14722b */ /* 0x008fd00000000014 */
[----:B----4-:R-:W-:-:S08]  /*2c60*/  DFMA R20, R16, R16, R20 ;  /* 0x000000101014722b */ /* 0x010fd00000000014 */
[----:B------:R-:W-:-:S07]  /*2c70*/  DMUL R20, R20, -0.5 ;  /* 0xbfe0000014147828 */ /* 0x000fce0000000000 */
[----:B------:R0:W-:Y:S04]  /*2c80*/  STG.E.64 desc[UR8][R12.64], R20 ;  /* 0x000000140c007986 */ /* 0x0001e8000c101b08 */
[----:B------:R-:W2:Y:S04]  /*2c90*/  LDG.E.64 R16, desc[UR8][R8.64] ;  /* 0x0000000808107981 */ /* 0x000ea8000c1e1b00 */
[----:B------:R-:W3:Y:S04]  /*2ca0*/  LDG.E.64 R14, desc[UR8][R6.64] ;  /* 0x00000008060e7981 */ /* 0x000ee8000c1e1b00 */
[----:B-1----:R-:W4:Y:S01]  /*2cb0*/  LDG.E.64 R18, desc[UR8][R10.64] ;  /* 0x000000080a127981 */ /* 0x002f22000c1e1b00 */
        /* <DEDUP_REMOVED lines=93> */
[----:B------:R-:W3:Y:S04]  /*3290*/  LDG.E.64 R16, desc[UR8][R8.64] ;  /* 0x0000000808107981 */ /* 0x000ee8000c1e1b00 */
[----:B------:R-:W4:Y:S04]  /*32a0*/  LDG.E.64 R14, desc[UR8][R6.64] ;  /* 0x00000008060e7981 */ /* 0x000f28000c1e1b00 */
[----:B-1----:R-:W5:Y:S01]  /*32b0*/  LDG.E.64 R18, desc[UR8][R10.64] ;  /* 0x000000080a127981 */ /* 0x002f62000c1e1b00 */
[----:B------:R-:W-:Y:S01]  /*32c0*/  UIADD3 UR4, UPT, UPT, UR4, 0x10, URZ ;  /* 0x0000001004047890 */ /* 0x000fe2000fffe0ff */
[----:B------:R-:W-:-:S05]  /*32d0*/  LOP3.LUT R4, R3, 0x7ffffff0, RZ, 0xc0, !PT ;  /* 0x7ffffff003047812 */ /* 0x000fca00078ec0ff */
[----:B------:R-:W-:Y:S01]  /*32e0*/  ISETP.NE.AND P0, PT, R4, UR4, PT ;  /* 0x0000000404007c0c */ /* 0x000fe2000bf05270 */
[----:B---3--:R-:W-:-:S08]  /*32f0*/  DMUL R16, R16, R16 ;  /* 0x0000001010107228 */ /* 0x008fd00000000000 */
[----:B----4-:R-:W-:-:S08]  /*3300*/  DFMA R16, R14, R14, R16 ;  /* 0x0000000e0e10722b */ /* 0x010fd00000000010 */
[----:B-----5:R-:W-:-:S08]  /*3310*/  DFMA R16, R18, R18, R16 ;  /* 0x000000121210722b */ /* 0x020fd00000000010 */
[----:B------:R-:W-:-:S07]  /*3320*/  DMUL R16, R16, -0.5 ;  /* 0xbfe0000010107828 */ /* 0x000fce0000000000 */
[----:B------:R2:W-:Y:S01]  /*3330*/  STG.E.64 desc[UR8][R12.64], R16 ;  /* 0x000000100c007986 */ /* 0x0005e2000c101b08 */
[----:B------:R-:W-:Y:S05]  /*3340*/  @P0 BRA `(.L_x_47) ;  /* 0xfffffff400f00947 */ /* 0x000fea000383ffff */
.L_x_46:
[----:B------:R-:W-:Y:S05]  /*3350*/  @!P1 BRA `(.L_x_48) ;  /* 0x0000000800189947 */ /* 0x000fea0003800000 */
[----:B------:R-:W-:-:S05]  /*3360*/  VIADD R0, R0, 0xffffffff ;  /* 0xffffffff00007836 */ /* 0x000fca0000000000 */
[----:B------:R-:W-:Y:S02]  /*3370*/  ISETP.GE.U32.AND P0, PT, R0, 0x7, PT ;  /* 0x000000070000780c */ /* 0x000fe40003f06070 */
[----:B------:R-:W-:-:S11]  /*3380*/  LOP3.LUT P1, R0, R3, 0x7, RZ, 0xc0, !PT ;  /* 0x0000000703007812 */ /* 0x000fd6000782c0ff */
[----:B------:R-:W-:Y:S05]  /*3390*/  @!P0 BRA `(.L_x_49) ;  /* 0x0000000400008947 */ /* 0x000fea0003800000 */
        /* <DEDUP_REMOVED lines=57> */
[----:B------:R-:W4:Y:S04]  /*3730*/  LDG.E.64 R14, desc[UR8][R6.64] ;  /* 0x00000008060e7981 */ /* 0x000f28000c1e1b00 */
[----:B-1----:R-:W5:Y:S01]  /*3740*/  LDG.E.64 R20, desc[UR8][R10.64] ;  /* 0x000000080a147981 */ /* 0x002f62000c1e1b00 */
[----:B--2---:R-:W-:-:S08]  /*3750*/  DMUL R18, R18, R18 ;  /* 0x0000001212127228 */ /* 0x004fd00000000000 */
[----:B----4-:R-:W-:-:S08]  /*3760*/  DFMA R18, R14, R14, R18 ;  /* 0x0000000e0e12722b */ /* 0x010fd00000000012 */
[----:B-----5:R-:W-:-:S08]  /*3770*/  DFMA R18, R20, R20, R18 ;  /* 0x000000141412722b */ /* 0x020fd00000000012 */
[----:B------:R-:W-:-:S07]  /*3780*/  DMUL R18, R18, -0.5 ;  /* 0xbfe0000012127828 */ /* 0x000fce0000000000 */
[----:B------:R3:W-:Y:S04]  /*3790*/  STG.E.64 desc[UR8][R12.64], R18 ;  /* 0x000000120c007986 */ /* 0x0007e8000c101b08 */
.L_x_49:
[----:B------:R-:W-:Y:S05]  /*37a0*/  @!P1 BRA `(.L_x_48) ;  /* 0x0000000400049947 */ /* 0x000fea0003800000 */
[----:B------:R-:W-:Y:S01]  /*37b0*/  VIADD R0, R0, 0xffffffff ;  /* 0xffffffff00007836 */ /* 0x000fe20000000000 */
[----:B------:R-:W-:-:S04]  /*37c0*/  LOP3.LUT P1, R3, R3, 0x3, RZ, 0xc0, !PT ;  /* 0x0000000303037812 */ /* 0x000fc8000782c0ff */
[----:B------:R-:W-:-:S13]  /*37d0*/  ISETP.GE.U32.AND P0, PT, R0, 0x3, PT ;  /* 0x000000030000780c */ /* 0x000fda0003f06070 */
[----:B------:R-:W-:Y:S05]  /*37e0*/  @!P0 BRA `(.L_x_50) ;  /* 0x0000000000808947 */ /* 0x000fea0003800000 */
[----:B0-23--:R-:W2:Y:S04]  /*37f0*/  LDG.E.64 R16, desc[UR8][R8.64] ;  /* 0x0000000808107981 */ /* 0x00dea8000c1e1b00 */
        /* <DEDUP_REMOVED lines=25> */
[----:B-1----:R-:W5:Y:S01]  /*3990*/  LDG.E.64 R18, desc[UR8][R10.64] ;  /* 0x000000080a127981 */ /* 0x002f62000c1e1b00 */
[----:B--2---:R-:W-:-:S08]  /*39a0*/  DMUL R16, R16, R16 ;  /* 0x0000001010107228 */ /* 0x004fd00000000000 */
[----:B---3--:R-:W-:-:S08]  /*39b0*/  DFMA R16, R14, R14, R16 ;  /* 0x0000000e0e10722b */ /* 0x008fd00000000010 */
[----:B-----5:R-:W-:-:S08]  /*39c0*/  DFMA R16, R18, R18, R16 ;  /* 0x000000121210722b */ /* 0x020fd00000000010 */
[----:B------:R-:W-:-:S07]  /*39d0*/  DMUL R16, R16, -0.5 ;  /* 0xbfe0000010107828 */ /* 0x000fce0000000000 */
[----:B------:R4:W-:Y:S04]  /*39e0*/  STG.E.64 desc[UR8][R12.64], R16 ;  /* 0x000000100c007986 */ /* 0x0009e8000c101b08 */
.L_x_50:
[----:B------:R-:W-:Y:S05]  /*39f0*/  @!P1 BRA `(.L_x_48) ;  /* 0x0000000000709947 */ /* 0x000fea0003800000 */
[----:B0-234-:R-:W2:Y:S04]  /*3a00*/  LDG.E.64 R16, desc[UR8][R8.64] ;  /* 0x0000000808107981 */ /* 0x01dea8000c1e1b00 */
[----:B------:R-:W3:Y:S04]  /*3a10*/  LDG.E.64 R14, desc[UR8][R6.64] ;  /* 0x00000008060e7981 */ /* 0x000ee8000c1e1b00 */
[----:B------:R-:W4:Y:S01]  /*3a20*/  LDG.E.64 R18, desc[UR8][R10.64] ;  /* 0x000000080a127981 */ /* 0x000f22000c1e1b00 */
[----:B------:R-:W-:Y:S01]  /*3a30*/  ISETP.NE.AND P0, PT, R3, 0x1, PT ;  /* 0x000000010300780c */ /* 0x000fe20003f05270 */
[----:B--2---:R-:W-:-:S08]  /*3a40*/  DMUL R16, R16, R16 ;  /* 0x0000001010107228 */ /* 0x004fd00000000000 */
[----:B---3--:R-:W-:-:S08]  /*3a50*/  DFMA R16, R14, R14, R16 ;  /* 0x0000000e0e10722b */ /* 0x008fd00000000010 */
[----:B----4-:R-:W-:-:S08]  /*3a60*/  DFMA R16, R18, R18, R16 ;  /* 0x000000121210722b */ /* 0x010fd00000000010 */
[----:B------:R-:W-:-:S07]  /*3a70*/  DMUL R16, R16, -0.5 ;  /* 0xbfe0000010107828 */ /* 0x000fce0000000000 */
[----:B------:R1:W-:Y:S01]  /*3a80*/  STG.E.64 desc[UR8][R12.64], R16 ;  /* 0x000000100c007986 */ /* 0x0003e2000c101b08 */
[----:B------:R-:W-:Y:S05]  /*3a90*/  @!P0 BRA `(.L_x_48) ;  /* 0x0000000000488947 */ /* 0x000fea0003800000 */
[----:B-1----:R-:W2:Y:S04]  /*3aa0*/  LDG.E.64 R16, desc[UR8][R8.64] ;  /* 0x0000000808107981 */ /* 0x002ea8000c1e1b00 */
        /* <DEDUP_REMOVED lines=17> */
.L_x_48:
[----:B------:R-:W5:Y:S01]  /*3bc0*/  LDCU UR4, c[0x0][0x360] ;  /* 0x00006c00ff0477ac */ /* 0x000f620008000800 */
[----:B------:R-:W5:Y:S02]  /*3bd0*/  LDC R0, c[0x0][0x370] ;  /* 0x0000dc00ff007b82 */ /* 0x000f640000000800 */
[----:B-----5:R-:W-:-:S05]  /*3be0*/  IMAD R5, R0, UR4, R5 ;  /* 0x0000000400057c24 */ /* 0x020fca000f8e0205 */
[----:B------:R-:W-:-:S13]  /*3bf0*/  ISETP.GE.AND P0, PT, R5, R2, PT ;  /* 0x000000020500720c */ /* 0x000fda0003f06270 */
[----:B------:R-:W-:Y:S05]  /*3c00*/  @!P0 BRA `(.L_x_51) ;  /* 0xffffffc4004c8947 */ /* 0x000fea000383ffff */
[----:B------:R-:W-:Y:S05]  /*3c10*/  EXIT ;  /* 0x000000000000794d */ /* 0x000fea0003800000 */
.L_x_1:
[C---:B------:R-:W-:Y:S01]  /*3c20*/  LOP3.LUT R24, R3.reuse, 0xf, RZ, 0xc0, !PT ;  /* 0x0000000f03187812 */ /* 0x040fe200078ec0ff */
[C---:B------:R-:W-:Y:S01]  /*3c30*/  VIADD R26, R3.reuse, 0xffffffff ;  /* 0xffffffff031a7836 */ /* 0x040fe20000000000 */
[C---:B------:R-:W-:Y:S02]  /*3c40*/  LOP3.LUT R25, R3.reuse, 0x7, RZ, 0xc0, !PT ;  /* 0x0000000703197812 */ /* 0x040fe400078ec0ff */
[----:B------:R-:W-:Y:S02]  /*3c50*/  IADD3 R2, PT, PT, R24, -0x1, RZ ;  /* 0xffffffff18027810 */ /* 0x000fe40007ffe0ff */
[----:B------:R-:W-:Y:S01]  /*3c60*/  LOP3.LUT R27, R3, 0x3, RZ, 0xc0, !PT ;  /* 0x00000003031b7812 */ /* 0x000fe200078ec0ff */
[----:B------:R-:W-:Y:S01]  /*3c70*/  VIADD R4, R25, 0xffffffff ;  /* 0xffffffff19047836 */ /* 0x000fe20000000000 */
[----:B------:R-:W-:Y:S02]  /*3c80*/  ISETP.GE.U32.AND P0, PT, R2, 0x7, PT ;  /* 0x000000070200780c */ /* 0x000fe40003f06070 */
[----:B------:R-:W-:-:S02]  /*3c90*/  LOP3.LUT R2, R3, 0x7ffffffc, RZ, 0xc0, !PT ;  /* 0x7ffffffc03027812 */ /* 0x000fc400078ec0ff */
[----:B------:R-:W-:Y:S02]  /*3ca0*/  ISETP.GE.U32.AND P1, PT, R4, 0x3, PT ;  /* 0x000000030400780c */ /* 0x000fe40003f26070 */
[----:B------:R-:W-:-:S11]  /*3cb0*/  LOP3.LUT R3, R3, 0x7ffffff0, RZ, 0xc0, !PT ;  /* 0x7ffffff003037812 */ /* 0x000fd600078ec0ff */
.L_x_61:
[----:B------:R-:W-:Y:S01]  /*3cc0*/  ISETP.GE.U32.AND P2, PT, R26, 0x3, PT ;  /* 0x000000031a00780c */ /* 0x000fe20003f46070 */
[----:B------:R-:W-:-:S12]  /*3cd0*/  IMAD.MOV.U32 R4, RZ, RZ, RZ ;  /* 0x000000ffff047224 */ /* 0x000fd800078e00ff */
[----:B01234-:R-:W-:Y:S05]  /*3ce0*/  @!P2 BRA `(.L_x_52) ;  /* 0x00000000005ca947 */ /* 0x01ffea0003800000 */
[----:B------:R-:W0:Y:S01]  /*3cf0*/  LDC.64 R12, c[0x0][0x3d0] ;  /* 0x0000f400ff0c7b82 */ /* 0x000e220000000a00 */
[----:B------:R-:W-:-:S07]  /*3d00*/  IMAD.MOV.U32 R15, RZ, RZ, RZ ;  /* 0x000000ffff0f7224 */ /* 0x000fce00078e00ff */
[----:B------:R-:W1:Y:S02]  /*3d10*/  LDC.64 R16, c[0x0][0x388] ;  /* 0x0000e200ff107b82 */ /* 0x000e640000000a00 */
.L_x_53:
[----:B-12---:R-:W-:Y:S01]  /*3d20*/  IMAD R7, R5, R16, R15 ;  /* 0x0000001005077224 */ /* 0x006fe200078e020f */
[----:B------:R-:W-:-:S03]  /*3d30*/  IADD3 R15, PT, PT, R15, 0x4, RZ ;  /* 0x000000040f0f7810 */ /* 0x000fc60007ffe0ff */
[----:B0-----:R-:W-:Y:S01]  /*3d40*/  IMAD.WIDE R6, R7, 0x8, R12 ;  /* 0x0000000807067825 */ /* 0x001fe200078e020c */
[----:B------:R-:W-:-:S04]  /*3d50*/  ISETP.NE.AND P2, PT, R15, R2, PT ;  /* 0x000000020f00720c */ /* 0x000fc80003f45270 */
[----:B------:R2:W-:Y:S01]  /*3d60*/  STG.E.64 desc[UR8][R6.64], RZ ;  /* 0x000000ff06007986 */ /* 0x0005e2000c101b08 */
[----:B------:R-:W-:-:S05]  /*3d70*/  IMAD.WIDE.U32 R8, R17, 0x8, R6 ;  /* 0x0000000811087825 */ /* 0x000fca00078e0006 */
[----:B------:R2:W-:Y:S01]  /*3d80*/  STG.E.64 desc[UR8][R8.64], RZ ;  /* 0x000000ff08007986 */ /* 0x0005e2000c101b08 */
[----:B------:R-:W-:-:S05]  /*3d90*/  IMAD.WIDE.U32 R10, R17, 0x8, R8 ;  /* 0x00000008110a7825 */ /* 0x000fca00078e0008 */
[----:B------:R2:W-:Y:S04]  /*3da0*/  STG.E.64 desc[UR8][R10.64], RZ ;  /* 0x000000ff0a007986 */ /* 0x0005e8000c101b08 */
        /* <DEDUP_REMOVED lines=8> */
[----:B------:R2:W-:Y:S01]  /*3e30*/  STG.E.64 desc[UR8][R10.64+0x18], RZ ;  /* 0x000018ff0a007986 */ /* 0x0005e2000c101b08 */
[----:B------:R-:W-:Y:S05]  /*3e40*/  @P2 BRA `(.L_x_53) ;  /* 0xfffffffc00b42947 */ /* 0x000fea000383ffff */
[----:B------:R-:W-:-:S07]  /*3e50*/  IMAD.MOV.U32 R4, RZ, RZ, R2 ;  /* 0x000000ffff047224 */ /* 0x000fce00078e0002 */
.L_x_52:
[----:B------:R-:W-:-:S13]  /*3e60*/  ISETP.NE.AND P2, PT, R27, RZ, PT ;  /* 0x000000ff1b00720c */ /* 0x000fda0003f45270 */
[----:B------:R-:W-:Y:S05]  /*3e70*/  @!P2 BRA `(.L_x_54) ;  /* 0x00000000006ca947 */ /* 0x000fea0003800000 */
[----:B------:R-:W0:Y:S01]  /*3e80*/  LDC R13, c[0x0][0x38c] ;  /* 0x0000e300ff0d7b82 */ /* 0x000e220000000800 */
[----:B------:R-:W-:Y:S02]  /*3e90*/  ISETP.NE.AND P3, PT, R27, 0x1, PT ;  /* 0x000000011b00780c */ /* 0x000fe40003f65270 */
[----:B0-----:R-:W-:-:S11]  /*3ea0*/  LOP3.LUT P4, RZ, R13, 0x1, RZ, 0xc0, !PT ;  /* 0x000000010dff7812 */ /* 0x001fd6000788c0ff */
[----:B------:R-:W-:Y:S05]  /*3eb0*/  @!P3 BRA `(.L_x_55) ;  /* 0x000000000034b947 */ /* 0x000fea0003800000 */
[----:B--2---:R-:W0:Y:S08]  /*3ec0*/  LDC.64 R10, c[0x0][0x388] ;  /* 0x0000e200ff0a7b82 */ /* 0x004e300000000a00 */
[----:B------:R-:W1:Y:S01]  /*3ed0*/  LDC.64 R6, c[0x0][0x3d0] ;  /* 0x0000f400ff067b82 */ /* 0x000e620000000a00 */
[----:B0-----:R-:W-:Y:S02]  /*3ee0*/  IMAD R9, R5, R10, R4 ;  /* 0x0000000a05097224 */ /* 0x001fe400078e0204 */
[----:B------:R-:W-:-:S02]  /*3ef0*/  VIADD R4, R4, 0x2 ;  /* 0x0000000204047836 */ /* 0x000fc40000000000 */
[----:B-1----:R-:W-:-:S05]  /*3f00*/  IMAD.WIDE R6, R9, 0x8, R6 ;  /* 0x0000000809067825 */ /* 0x002fca00078e0206 */
[----:B------:R0:W-:Y:S01]  /*3f10*/  STG.E.64 desc[UR8][R6.64], RZ ;  /* 0x000000ff06007986 */ /* 0x0001e2000c101b08 */
[----:B------:R-:W-:-:S05]  /*3f20*/  IMAD.WIDE.U32 R8, R11, 0x8, R6 ;  /* 0x000000080b087825 */ /* 0x000fca00078e0006 */
[----:B------:R0:W-:Y:S01]  /*3f30*/  STG.E.64 desc[UR8][R8.64], RZ ;  /* 0x000000ff08007986 */ /* 0x0001e2000c101b08 */
[----:B------:R-:W-:-:S05]  /*3f40*/  IMAD.WIDE.U32 R10, R11, 0x8, R8 ;  /* 0x000000080b0a7825 */ /* 0x000fca00078e0008 */
[----:B------:R0:W-:Y:S04]  /*3f50*/  STG.E.64 desc[UR8][R10.64], RZ ;  /* 0x000000ff0a007986 */ /* 0x0001e8000c101b08 */
[----:B------:R0:W-:Y:S04]  /*3f60*/  STG.E.64 desc[UR8][R6.64+0x8], RZ ;  /* 0x000008ff06007986 */ /* 0x0001e8000c101b08 */
[----:B------:R0:W-:Y:S04]  /*3f70*/  STG.E.64 desc[UR8][R8.64+0x8], RZ ;  /* 0x000008ff08007986 */ /* 0x0001e8000c101b08 */
[----:B------:R0:W-:Y:S02]  /*3f80*/  STG.E.64 desc[UR8][R10.64+0x8], RZ ;  /* 0x000008ff0a007986 */ /* 0x0001e4000c101b08 */
.L_x_55:
[----:B------:R-:W-:Y:S05]  /*3f90*/  @!P4 BRA `(.L_x_54) ;  /* 0x000000000024c947 */ /* 0x000fea0003800000 */
[----:B0-2---:R-:W0:Y:S01]  /*3fa0*/  LDC.64 R6, c[0x0][0x3d0] ;  /* 0x0000f400ff067b82 */ /* 0x005e220000000a00 */
[----:B------:R-:W1:Y:S02]  /*3fb0*/  LDCU UR4, c[0x0][0x388] ;  /* 0x00007100ff0477ac */ /* 0x000e640008000800 */
[----:B-1----:R-:W-:-:S04]  /*3fc0*/  IMAD R9, R5, UR4, R4 ;  /* 0x0000000405097c24 */ /* 0x002fc8000f8e0204 */
[----:B0-----:R-:W-:-:S05]  /*3fd0*/  IMAD.WIDE R6, R9, 0x8, R6 ;  /* 0x0000000809067825 */ /* 0x001fca00078e0206 */
[----:B------:R1:W-:Y:S01]  /*3fe0*/  STG.E.64 desc[UR8][R6.64], RZ ;  /* 0x000000ff06007986 */ /* 0x0003e2000c101b08 */
[----:B------:R-:W-:-:S05]  /*3ff0*/  IMAD.WIDE.U32 R8, R13, 0x8, R6 ;  /* 0x000000080d087825 */ /* 0x000fca00078e0006 */
[----:B------:R1:W-:Y:S01]  /*4000*/  STG.E.64 desc[UR8][R8.64], RZ ;  /* 0x000000ff08007986 */ /* 0x0003e2000c101b08 */
[----:B------:R-:W-:-:S05]  /*4010*/  IMAD.WIDE.U32 R10, R13, 0x8, R8 ;  /* 0x000000080d0a7825 */ /* 0x000fca00078e0008 */
[----:B------:R1:W-:Y:S02]  /*4020*/  STG.E.64 desc[UR8][R10.64], RZ ;  /* 0x000000ff0a007986 */ /* 0x0003e4000c101b08 */
.L_x_54:
[----:B012---:R-:W0:Y:S01]  /*4030*/  LDC.64 R6, c[0x0][0x388] ;  /* 0x0000e200ff067b82 */ /* 0x007e220000000a00 */
[----:B------:R-:W-:Y:S02]  /*4040*/  ISETP.GE.U32.AND P4, PT, R26, 0xf, PT ;  /* 0x0000000f1a00780c */ /* 0x000fe40003f86070 */
[----:B------:R-:W-:-:S05]  /*4050*/  ISETP.NE.AND P3, PT, R24, RZ, PT ;  /* 0x000000ff1800720c */ /* 0x000fca0003f65270 */
[----:B------:R-:W1:Y:S01]  /*4060*/  LDC.64 R8, c[0x0][0x3d0] ;  /* 0x0000f400ff087b82 */ /* 0x000e620000000a00 */
[----:B0-----:R-:W-:-:S04]  /*4070*/  IMAD R11, R5, R6, R7 ;  /* 0x00000006050b7224 */ /* 0x001fc800078e0207 */
[----:B-1----:R-:W-:-:S04]  /*4080*/  IMAD.WIDE R8, R11, 0x8, R8 ;  /* 0x000000080b087825 */ /* 0x002fc800078e0208 */
[----:B------:R-:W-:-:S04]  /*4090*/  IMAD.WIDE.U32 R10, R7, 0x8, R8 ;  /* 0x00000008070a7825 */ /* 0x000fc800078e0008 */
[----:B------:R-:W-:-:S04]  /*40a0*/  IMAD.WIDE.U32 R12, R7, 0x8, R10 ;  /* 0x00000008070c7825 */ /* 0x000fc800078e000a */
[----:B------:R-:W-:Y:S01]  /*40b0*/  IMAD.WIDE.U32 R14, R7, 0x8, R12 ;  /* 0x00000008070e7825 */ /* 0x000fe200078e000c */
[----:B------:R-:W-:Y:S06]  /*40c0*/  @!P4 BRA `(.L_x_56) ;  /* 0x000000080010c947 */ /* 0x000fec0003800000 */
[----:B------:R-:W-:-:S07]  /*40d0*/  IMAD.MOV.U32 R4, RZ, RZ, RZ ;  /* 0x000000ffff047224 */ /* 0x000fce00078e00ff */
.L_x_57:
[----:B0-----:R-:W2:Y:S04]  /*40e0*/  LDG.E.64 R18, desc[UR8][R10.64] ;  /* 0x000000080a127981 */ /* 0x001ea8000c1e1b00 */
        /* <DEDUP_REMOVED lines=122> */
[----:B------:R-:W-:-:S05]  /*4890*/  VIADD R4, R4, 0x10 ;  /* 0x0000001004047836 */ /* 0x000fca0000000000 */
[----:B------:R-:W-:Y:S01]  /*48a0*/  ISETP.NE.AND P4, PT, R4, R3, PT ;  /* 0x000000030400720c */ /* 0x000fe20003f85270 */
[----:B--2---:R-:W-:-:S08]  /*48b0*/  DMUL R18, R18, R18 ;  /* 0x0000001212127228 */ /* 0x004fd00000000000 */
[----:B---3--:R-:W-:-:S08]  /*48c0*/  DFMA R18, R16, R16, R18 ;  /* 0x000000101012722b */ /* 0x008fd00000000012 */
[----:B----4-:R-:W-:-:S08]  /*48d0*/  DFMA R18, R20, R20, R18 ;  /* 0x000000141412722b */ /* 0x010fd00000000012 */
[----:B------:R-:W-:-:S07]  /*48e0*/  DMUL R18, R18, -0.5 ;  /* 0xbfe0000012127828 */ /* 0x000fce0000000000 */
[----:B------:R0:W-:Y:S01]  /*48f0*/  STG.E.64 desc[UR8][R14.64], R18 ;  /* 0x000000120e007986 */ /* 0x0001e2000c101b08 */
[----:B------:R-:W-:Y:S05]  /*4900*/  @P4 BRA `(.L_x_57) ;  /* 0xfffffff400f44947 */ /* 0x000fea000383ffff */
.L_x_56:
[----:B------:R-:W-:Y:S05]  /*4910*/  @!P3 BRA `(.L_x_58) ;  /* 0x000000080004b947 */ /* 0x000fea0003800000 */
[----:B------:R-:W-:Y:S01]  /*4920*/  ISETP.NE.AND P3, PT, R25, RZ, PT ;  /* 0x000000ff1900720c */ /* 0x000fe20003f65270 */
[----:B------:R-:W-:-:S12]  /*4930*/  @!P0 BRA `(.L_x_59) ;  /* 0x0000000400008947 */ /* 0x000fd80003800000 */
        /* <DEDUP_REMOVED lines=59> */
[----:B---3--:R-:W-:-:S08]  /*4cf0*/  DMUL R20, R20, R20 ;  /* 0x0000001414147228 */ /* 0x008fd00000000000 */
[----:B----4-:R-:W-:-:S08]  /*4d00*/  DFMA R20, R16, R16, R20 ;  /* 0x000000101014722b */ /* 0x010fd00000000014 */
[----:B-----5:R-:W-:-:S08]  /*4d10*/  DFMA R20, R22, R22, R20 ;  /* 0x000000161614722b */ /* 0x020fd00000000014 */
[----:B------:R-:W-:-:S07]  /*4d20*/  DMUL R20, R20, -0.5 ;  /* 0xbfe0000014147828 */ /* 0x000fce0000000000 */
[----:B------:R2:W-:Y:S04]  /*4d30*/  STG.E.64 desc[UR8][R14.64], R20 ;  /* 0x000000140e007986 */ /* 0x0005e8000c101b08 */
.L_x_59:
[----:B------:R-:W-:Y:S05]  /*4d40*/  @!P3 BRA `(.L_x_58) ;  /* 0x0000000000f8b947 */ /* 0x000fea0003800000 */
        /* <DEDUP_REMOVED lines=33> */
.L_x_60:
[----:B------:R-:W-:Y:S05]  /*4f60*/  @!P2 BRA `(.L_x_58) ;  /* 0x000000000070a947 */ /* 0x000fea0003800000 */
[----:B0-23--:R-:W2:Y:S04]  /*4f70*/  LDG.E.64 R18, desc[UR8][R10.64] ;  /* 0x000000080a127981 */ /* 0x00dea8000c1e1b00 */
        /* <DEDUP_REMOVED lines=21> */
[----:B------:R-:W5:Y:S01]  /*50d0*/  LDG.E.64 R12, desc[UR8][R12.64] ;  /* 0x000000080c0c7981 */ /* 0x000f62000c1e1b00 */
[----:B--2---:R-:W-:-:S08]  /*50e0*/  DMUL R16, R10, R10 ;  /* 0x0000000a0a107228 */ /* 0x004fd00000000000 */
[----:B---3--:R-:W-:-:S08]  /*50f0*/  DFMA R16, R8, R8, R16 ;  /* 0x000000080810722b */ /* 0x008fd00000000010 */
[----:B-----5:R-:W-:-:S08]  /*5100*/  DFMA R16, R12, R12, R16 ;  /* 0x0000000c0c10722b */ /* 0x020fd00000000010 */
[----:B------:R-:W-:-:S07]  /*5110*/  DMUL R16, R16, -0.5 ;  /* 0xbfe0000010107828 */ /* 0x000fce0000000000 */
[----:B------:R0:W-:Y:S04]  /*5120*/  STG.E.64 desc[UR8][R14.64], R16 ;  /* 0x000000100e007986 */ /* 0x0001e8000c101b08 */
.L_x_58:
[----:B------:R-:W-:-:S04]  /*5130*/  IADD3 R5, PT, PT, R0, R5, RZ ;  /* 0x0000000500057210 */ /* 0x000fc80007ffe0ff */
[----:B------:R-:W-:-:S13]  /*5140*/  ISETP.GE.AND P2, PT, R5, R6, PT ;  /* 0x000000060500720c */ /* 0x000fda0003f46270 */
[----:B------:R-:W-:Y:S05]  /*5150*/  @!P2 BRA `(.L_x_61) ;  /* 0xffffffe800d8a947 */ /* 0x000fea000383ffff */
[----:B------:R-:W-:Y:S05]  /*5160*/  EXIT ;  /* 0x000000000000794d */ /* 0x000fea0003800000 */
.L_x_0:
[C---:B------:R-:W-:Y:S01]  /*5170*/  LOP3.LUT R24, R3.reuse, 0xf, RZ, 0xc0, !PT ;  /* 0x0000000f03187812 */ /* 0x040fe200078ec0ff */
[C---:B------:R-:W-:Y:S01]  /*5180*/  VIADD R26, R3.reuse, 0xffffffff ;  /* 0xffffffff031a7836 */ /* 0x040fe20000000000 */
[C---:B------:R-:W-:Y:S02]  /*5190*/  LOP3.LUT R25, R3.reuse, 0x7, RZ, 0xc0, !PT ;  /* 0x0000000703197812 */ /* 0x040fe400078ec0ff */
[----:B------:R-:W-:Y:S01]  /*51a0*/  LOP3.LUT R27, R3, 0x3, RZ, 0xc0, !PT ;  /* 0x00000003031b7812 */ /* 0x000fe200078ec0ff */
[----:B------:R-:W-:Y:S02]  /*51b0*/  VIADD R2, R24, 0xffffffff ;  /* 0xffffffff18027836 */ /* 0x000fe40000000000 */
[----:B------:R-:W-:-:S03]  /*51c0*/  VIADD R4, R25, 0xffffffff ;  /* 0xffffffff19047836 */ /* 0x000fc60000000000 */
[----:B------:R-:W-:Y:S02]  /*51d0*/  ISETP.GE.U32.AND P0, PT, R2, 0x7, PT ;  /* 0x000000070200780c */ /* 0x000fe40003f06070 */
[C---:B------:R-:W-:Y:S02]  /*51e0*/  LOP3.LUT R2, R3.reuse, 0x7ffffffc, RZ, 0xc0, !PT ;  /* 0x7ffffffc03027812 */ /* 0x040fe400078ec0ff */
[----:B------:R-:W-:Y:S02]  /*51f0*/  ISETP.GE.U32.AND P1, PT, R4, 0x3, PT ;  /* 0x000000030400780c */ /* 0x000fe40003f26070 */
[----:B------:R-:W-:-:S11]  /*5200*/  LOP3.LUT R3, R3, 0x7ffffff0, RZ, 0xc0, !PT ;  /* 0x7ffffff003037812 */ /* 0x000fd600078ec0ff */
.L_x_71:
[----:B------:R-:W-:Y:S01]  /*5210*/  ISETP.GE.U32.AND P2, PT, R26, 0x3, PT ;  /* 0x000000031a00780c */ /* 0x000fe20003f46070 */
[----:B------:R-:W-:-:S12]  /*5220*/  IMAD.MOV.U32 R4, RZ, RZ, RZ ;  /* 0x000000ffff047224 */ /* 0x000fd800078e00ff */
[----:B01234-:R-:W-:Y:S05]  /*5230*/  @!P2 BRA `(.L_x_62) ;  /* 0x00000000005ca947 */ /* 0x01ffea0003800000 */
[----:B------:R-:W0:Y:S01]  /*5240*/  LDC.64 R12, c[0x0][0x3d0] ;  /* 0x0000f400ff0c7b82 */ /* 0x000e220000000a00 */
[----:B------:R-:W-:-:S07]  /*5250*/  MOV R15, RZ ;  /* 0x000000ff000f7202 */ /* 0x000fce0000000f00 */
[----:B------:R-:W1:Y:S02]  /*5260*/  LDC.64 R16, c[0x0][0x388] ;  /* 0x0000e200ff107b82 */ /* 0x000e640000000a00 */
.L_x_63:
[----:B-12---:R-:W-:Y:S02]  /*5270*/  IMAD R7, R5, R16, R15 ;  /* 0x0000001005077224 */ /* 0x006fe400078e020f */
[----:B------:R-:W-:Y:S02]  /*5280*/  VIADD R15, R15, 0x4 ;  /* 0x000000040f0f7836 */ /* 0x000fe40000000000 */
[----:B0-----:R-:W-:-:S03]  /*5290*/  IMAD.WIDE R6, R7, 0x8, R12 ;  /* 0x0000000807067825 */ /* 0x001fc600078e020c */
[----:B------:R-:W-:Y:S02]  /*52a0*/  ISETP.NE.AND P2, PT, R15, R2, PT ;  /* 0x000000020f00720c */ /* 0x000fe40003f45270 */
        /* <DEDUP_REMOVED lines=16> */
.L_x_62:
        /* <DEDUP_REMOVED lines=19> */
.L_x_65:
        /* <DEDUP_REMOVED lines=10> */
.L_x_64:
        /* <DEDUP_REMOVED lines=11> */
.L_x_67:
        /* <DEDUP_REMOVED lines=123> */
[----:B------:R-:W-:-:S04]  /*5de0*/  IADD3 R4, PT, PT, R4, 0x10, RZ ;  /* 0x0000001004047810 */ /* 0x000fc80007ffe0ff */
[----:B------:R-:W-:Y:S01]  /*5df0*/  ISETP.NE.AND P4, PT, R4, R3, PT ;  /* 0x000000030400720c */ /* 0x000fe20003f85270 */
[----:B--2---:R-:W-:-:S08]  /*5e00*/  DMUL R18, R18, R18 ;  /* 0x0000001212127228 */ /* 0x004fd00000000000 */
[----:B---3--:R-:W-:-:S08]  /*5e10*/  DFMA R18, R16, R16, R18 ;  /* 0x000000101012722b */ /* 0x008fd00000000012 */
[----:B----4-:R-:W-:-:S08]  /*5e20*/  DFMA R18, R20, R20, R18 ;  /* 0x000000141412722b */ /* 0x010fd00000000012 */
[----:B------:R-:W-:-:S07]  /*5e30*/  DMUL R18, R18, -0.5 ;  /* 0xbfe0000012127828 */ /* 0x000fce0000000000 */
[----:B------:R0:W-:Y:S01]  /*5e40*/  STG.E.64 desc[UR8][R14.64], R18 ;  /* 0x000000120e007986 */ /* 0x0001e2000c101b08 */
[----:B------:R-:W-:Y:S05]  /*5e50*/  @P4 BRA `(.L_x_67) ;  /* 0xfffffff400f44947 */ /* 0x000fea000383ffff */
.L_x_66:
        /* <DEDUP_REMOVED lines=67> */
.L_x_69:
        /* <DEDUP_REMOVED lines=34> */
.L_x_70:
        /* <DEDUP_REMOVED lines=29> */
.L_x_68:
[----:B------:R-:W-:-:S05]  /*6680*/  IMAD.IADD R5, R0, 0x1, R5 ;  /* 0x0000000100057824 */ /* 0x000fca00078e0205 */
[----:B------:R-:W-:-:S13]  /*6690*/  ISETP.GE.AND P2, PT, R5, R6, PT ;  /* 0x000000060500720c */ /* 0x000fda0003f46270 */
[----:B------:R-:W-:Y:S05]  /*66a0*/  @!P2 BRA `(.L_x_71) ;  /* 0xffffffe800d8a947 */ /* 0x000fea000383ffff */
[----:B------:R-:W-:Y:S05]  /*66b0*/  EXIT ;  /* 0x000000000000794d */ /* 0x000fea0003800000 */
        .weak           $__internal_0_$__cuda_sm20_dblrcp_rn_slowpath_v3
        .type           $__internal_0_$__cuda_sm20_dblrcp_rn_slowpath_v3,@function
        .size           $__internal_0_$__cuda_sm20_dblrcp_rn_slowpath_v3,($__internal_1_$__cuda_sm20_div_rn_f64_full - $__internal_0_$__cuda_sm20_dblrcp_rn_slowpath_v3)
$__internal_0_$__cuda_sm20_dblrcp_rn_slowpath_v3:
[----:B------:R-:W-:Y:S01]  /*66c0*/  DSETP.GTU.AND P0, PT, |R46|, +INF , PT ;  /* 0x7ff000002e00742a */ /* 0x000fe20003f0c200 */
[----:B------:R-:W-:-:S13]  /*66d0*/  BSSY.RECONVERGENT B2, `(.L_x_72) ;  /* 0x0000023000027945 */ /* 0x000fda0003800200 */
[----:B------:R-:W-:Y:S05]  /*66e0*/  @P0 BRA `(.L_x_73) ;  /* 0x00000000007c0947 */ /* 0x000fea0003800000 */
[----:B------:R-:W-:-:S05]  /*66f0*/  LOP3.LUT R51, R47, 0x7fffffff, RZ, 0xc0, !PT ;  /* 0x7fffffff2f337812 */ /* 0x000fca00078ec0ff */
[----:B------:R-:W-:-:S05]  /*6700*/  VIADD R2, R51, 0xffffffff ;  /* 0xffffffff33027836 */ /* 0x000fca0000000000 */
[----:B------:R-:W-:-:S13]  /*6710*/  ISETP.GE.U32.AND P0, PT, R2, 0x7fefffff, PT ;  /* 0x7fefffff0200780c */ /* 0x000fda0003f06070 */
[----:B------:R-:W-:Y:S01]  /*6720*/  @P0 LOP3.LUT R49, R47, 0x7ff00000, RZ, 0x3c, !PT ;  /* 0x7ff000002f310812 */ /* 0x000fe200078e3cff */
[----:B------:R-:W-:Y:S01]  /*6730*/  @P0 IMAD.MOV.U32 R48, RZ, RZ, RZ ;  /* 0x000000ffff300224 */ /* 0x000fe200078e00ff */
[----:B------:R-:W-:Y:S06]  /*6740*/  @P0 BRA `(.L_x_74) ;  /* 0x00000000006c0947 */ /* 0x000fec0003800000 */
[----:B------:R-:W-:-:S13]  /*6750*/  ISETP.GE.U32.AND P0, PT, R51, 0x1000001, PT ;  /* 0x010000013300780c */ /* 0x000fda0003f06070 */
[----:B------:R-:W-:Y:S05]  /*6760*/  @!P0 BRA `(.L_x_75) ;  /* 0x0000000000348947 */ /* 0x000fea0003800000 */
[----:B------:R-:W-:Y:S01]  /*6770*/  VIADD R49, R47, 0xc0200000 ;  /* 0xc02000002f317836 */ /* 0x000fe20000000000 */
[----:B------:R-:W-:-:S03]  /*6780*/  MOV R48, R46 ;  /* 0x0000002e00307202 */ /* 0x000fc60000000f00 */
[----:B------:R-:W0:Y:S03]  /*6790*/  MUFU.RCP64H R51, R49 ;  /* 0x0000003100337308 */ /* 0x000e260000001800 */
[----:B0-----:R-:W-:-:S08]  /*67a0*/  DFMA R52, -R48, R50, 1 ;  /* 0x3ff000003034742b */ /* 0x001fd00000000132 */
[----:B------:R-:W-:-:S08]  /*67b0*/  DFMA R52, R52, R52, R52 ;  /* 0x000000343434722b */ /* 0x000fd00000000034 */
[----:B------:R-:W-:-:S08]  /*67c0*/  DFMA R52, R50, R52, R50 ;  /* 0x000000343234722b */ /* 0x000fd00000000032 */
[----:B------:R-:W-:-:S08]  /*67d0*/  DFMA R50, -R48, R52, 1 ;  /* 0x3ff000003032742b */ /* 0x000fd00000000134 */
[----:B------:R-:W-:-:S08]  /*67e0*/  DFMA R50, R52, R50, R52 ;  /* 0x000000323432722b */ /* 0x000fd00000000034 */
[----:B------:R-:W-:-:S08]  /*67f0*/  DMUL R50, R50, 2.2250738585072013831e-308 ;  /* 0x0010000032327828 */ /* 0x000fd00000000000 */
[----:B------:R-:W-:-:S08]  /*6800*/  DFMA R46, -R46, R50, 1 ;  /* 0x3ff000002e2e742b */ /* 0x000fd00000000132 */
[----:B------:R-:W-:-:S08]  /*6810*/  DFMA R46, R46, R46, R46 ;  /* 0x0000002e2e2e722b */ /* 0x000fd0000000002e */
[----:B------:R-:W-:Y:S01]  /*6820*/  DFMA R48, R50, R46, R50 ;  /* 0x0000002e3230722b */ /* 0x000fe20000000032 */
[----:B------:R-:W-:Y:S10]  /*6830*/  BRA `(.L_x_74) ;  /* 0x0000000000307947 */ /* 0x000ff40003800000 */
.L_x_75:
[----:B------:R-:W-:Y:S01]  /*6840*/  DMUL R46, R46, 8.11296384146066816958e+31 ;  /* 0x469000002e2e7828 */ /* 0x000fe20000000000 */
[----:B------:R-:W-:-:S05]  /*6850*/  IMAD.MOV.U32 R48, RZ, RZ, R50 ;  /* 0x000000ffff307224 */ /* 0x000fca00078e0032 */
[----:B------:R-:W0:Y:S02]  /*6860*/  MUFU.RCP64H R49, R47 ;  /* 0x0000002f00317308 */ /* 0x000e240000001800 */
[----:B0-----:R-:W-:-:S08]  /*6870*/  DFMA R50, -R46, R48, 1 ;  /* 0x3ff000002e32742b */ /* 0x001fd00000000130 */
[----:B------:R-:W-:-:S08]  /*6880*/  DFMA R50, R50, R50, R50 ;  /* 0x000000323232722b */ /* 0x000fd00000000032 */
[----:B------:R-:W-:-:S08]  /*6890*/  DFMA R50, R48, R50, R48 ;  /* 0x000000323032722b */ /* 0x000fd00000000030 */
[----:B------:R-:W-:-:S08]  /*68a0*/  DFMA R48, -R46, R50, 1 ;  /* 0x3ff000002e30742b */ /* 0x000fd00000000132 */
[----:B------:R-:W-:-:S08]  /*68b0*/  DFMA R48, R50, R48, R50 ;  /* 0x000000303230722b */ /* 0x000fd00000000032 */
[----:B------:R-:W-:Y:S01]  /*68c0*/  DMUL R48, R48, 8.11296384146066816958e+31 ;  /* 0x4690000030307828 */ /* 0x000fe20000000000 */
[----:B------:R-:W-:Y:S10]  /*68d0*/  BRA `(.L_x_74) ;  /* 0x0000000000087947 */ /* 0x000ff40003800000 */
.L_x_73:
[----:B------:R-:W-:Y:S01]  /*68e0*/  LOP3.LUT R49, R47, 0x80000, RZ, 0xfc, !PT ;  /* 0x000800002f317812 */ /* 0x000fe200078efcff */
[----:B------:R-:W-:-:S07]  /*68f0*/  IMAD.MOV.U32 R48, RZ, RZ, R46 ;  /* 0x000000ffff307224 */ /* 0x000fce00078e002e */
.L_x_74:
[----:B------:R-:W-:Y:S05]  /*6900*/  BSYNC.RECONVERGENT B2 ;  /* 0x0000000000027941 */ /* 0x000fea0003800200 */
.L_x_72:
[----:B------:R-:W-:Y:S02]  /*6910*/  IMAD.MOV.U32 R46, RZ, RZ, R0 ;  /* 0x000000ffff2e7224 */ /* 0x000fe400078e0000 */
[----:B------:R-:W-:-:S04]  /*6920*/  IMAD.MOV.U32 R47, RZ, RZ, 0x0 ;  /* 0x00000000ff2f7424 */ /* 0x000fc800078e00ff */
[----:B------:R-:W-:Y:S05]  /*6930*/  RET.REL.NODEC R46 `(_Z16tc_int_bh_kerneliiiiiiPdS_S_S_PiS0_S0_S_) ;  /* 0xffffff942eb07950 */ /* 0x000fea0003c3ffff */
        .weak           $__internal_1_$__cuda_sm20_div_rn_f64_full
        .type           $__internal_1_$__cuda_sm20_div_rn_f64_full,@function
        .size           $__internal_1_$__cuda_sm20_div_rn_f64_full,($__internal_2_$__cuda_sm20_dsqrt_rn_f64_mediumpath_v1 - $__internal_1_$__cuda_sm20_div_rn_f64_full)
$__internal_1_$__cuda_sm20_div_rn_f64_full:
[C---:B------:R-:W-:Y:S01]  /*6940*/  FSETP.GEU.AND P0, PT, |R61|.reuse, 1.469367938527859385e-39, PT ;  /* 0x001000003d00780b */ /* 0x040fe20003f0e200 */
[----:B------:R-:W-:Y:S01]  /*6950*/  IMAD.MOV.U32 R64, RZ, RZ, 0x1 ;  /* 0x00000001ff407424 */ /* 0x000fe200078e00ff */
[----:B------:R-:W-:Y:S01]  /*6960*/  LOP3.LUT R58, R61, 0x800fffff, RZ, 0xc0, !PT ;  /* 0x800fffff3d3a7812 */ /* 0x000fe200078ec0ff */
[----:B------:R-:W-:Y:S01]  /*6970*/  IMAD.MOV.U32 R0, RZ, RZ, 0x1ca00000 ;  /* 0x1ca00000ff007424 */ /* 0x000fe200078e00ff */
[C---:B------:R-:W-:Y:S01]  /*6980*/  FSETP.GEU.AND P3, PT, |R63|.reuse, 1.469367938527859385e-39, PT ;  /* 0x001000003f00780b */ /* 0x040fe20003f6e200 */
[----:B------:R-:W-:Y:S01]  /*6990*/  BSSY.RECONVERGENT B2, `(.L_x_76) ;  /* 0x0000052000027945 */ /* 0x000fe20003800200 */
[----:B------:R-:W-:Y:S02]  /*69a0*/  LOP3.LUT R59, R58, 0x3ff00000, RZ, 0xfc, !PT ;  /* 0x3ff000003a3b7812 */ /* 0x000fe400078efcff */
[----:B------:R-:W-:Y:S02]  /*69b0*/  MOV R58, R60 ;  /* 0x0000003c003a7202 */ /* 0x000fe40000000f00 */
[----:B------:R-:W-:-:S02]  /*69c0*/  LOP3.LUT R2, R63, 0x7ff00000, RZ, 0xc0, !PT ;  /* 0x7ff000003f027812 */ /* 0x000fc400078ec0ff */
[----:B------:R-:W-:Y:S01]  /*69d0*/  LOP3.LUT R67, R61, 0x7ff00000, RZ, 0xc0, !PT ;  /* 0x7ff000003d437812 */ /* 0x000fe200078ec0ff */
[----:B------:R-:W-:-:S03]  /*69e0*/  @!P0 DMUL R58, R60, 8.98846567431157953865e+307 ;  /* 0x7fe000003c3a8828 */ /* 0x000fc60000000000 */
[C---:B------:R-:W-:Y:S01]  /*69f0*/  ISETP.GE.U32.AND P2, PT, R2.reuse, R67, PT ;  /* 0x000000430200720c */ /* 0x040fe20003f46070 */
[----:B------:R-:W-:Y:S01]  /*6a00*/  @!P3 IMAD.MOV.U32 R68, RZ, RZ, RZ ;  /* 0x000000ffff44b224 */ /* 0x000fe200078e00ff */
[----:B------:R-:W-:Y:S01]  /*6a10*/  @!P3 LOP3.LUT R7, R61, 0x7ff00000, RZ, 0xc0, !PT ;  /* 0x7ff000003d07b812 */ /* 0x000fe200078ec0ff */
[----:B------:R-:W0:Y:S03]  /*6a20*/  MUFU.RCP64H R65, R59 ;  /* 0x0000003b00417308 */ /* 0x000e260000001800 */
[----:B------:R-:W-:Y:S02]  /*6a30*/  @!P3 ISETP.GE.U32.AND P4, PT, R2, R7, PT ;  /* 0x000000070200b20c */ /* 0x000fe40003f86070 */
[C---:B------:R-:W-:Y:S02]  /*6a40*/  SEL R7, R0.reuse, 0x63400000, !P2 ;  /* 0x6340000000077807 */ /* 0x040fe40005000000 */
[----:B------:R-:W-:-:S02]  /*6a50*/  @!P3 SEL R69, R0, 0x63400000, !P4 ;  /* 0x634000000045b807 */ /* 0x000fc40006000000 */
[--C-:B------:R-:W-:Y:S02]  /*6a60*/  LOP3.LUT R7, R7, 0x800fffff, R63.reuse, 0xf8, !PT ;  /* 0x800fffff07077812 */ /* 0x100fe400078ef83f */
[----:B------:R-:W-:Y:S02]  /*6a70*/  @!P3 LOP3.LUT R6, R69, 0x80000000, R63, 0xf8, !PT ;  /* 0x800000004506b812 */ /* 0x000fe400078ef83f */
[----:B------:R-:W-:Y:S02]  /*6a80*/  @!P0 LOP3.LUT R67, R59, 0x7ff00000, RZ, 0xc0, !PT ;  /* 0x7ff000003b438812 */ /* 0x000fe400078ec0ff */
[----:B------:R-:W-:Y:S01]  /*6a90*/  @!P3 LOP3.LUT R69, R6, 0x100000, RZ, 0xfc, !PT ;  /* 0x001000000645b812 */ /* 0x000fe200078efcff */
[----:B------:R-:W-:Y:S01]  /*6aa0*/  IMAD.MOV.U32 R6, RZ, RZ, R62 ;  /* 0x000000ffff067224 */ /* 0x000fe200078e003e */
[----:B0-----:R-:W-:-:S05]  /*6ab0*/  DFMA R70, R64, -R58, 1 ;  /* 0x3ff000004046742b */ /* 0x001fca000000083a */
[----:B------:R-:W-:-:S03]  /*6ac0*/  @!P3 DFMA R6, R6, 2, -R68 ;  /* 0x400000000606b82b */ /* 0x000fc60000000844 */
[----:B------:R-:W-:-:S08]  /*6ad0*/  DFMA R70, R70, R70, R70 ;  /* 0x000000464646722b */ /* 0x000fd00000000046 */
[----:B------:R-:W-:-:S08]  /*6ae0*/  DFMA R64, R64, R70, R64 ;  /* 0x000000464040722b */ /* 0x000fd00000000040 */
[----:B------:R-:W-:-:S08]  /*6af0*/  DFMA R70, R64, -R58, 1 ;  /* 0x3ff000004046742b */ /* 0x000fd0000000083a */
[----:B------:R-:W-:-:S08]  /*6b00*/  DFMA R70, R64, R70, R64 ;  /* 0x000000464046722b */ /* 0x000fd00000000040 */
[----:B------:R-:W-:-:S08]  /*6b10*/  DMUL R68, R70, R6 ;  /* 0x0000000646447228 */ /* 0x000fd00000000000 */
[----:B------:R-:W-:-:S08]  /*6b20*/  DFMA R64, R68, -R58, R6 ;  /* 0x8000003a4440722b */ /* 0x000fd00000000006 */
[----:B------:R-:W-:Y:S01]  /*6b30*/  DFMA R64, R70, R64, R68 ;  /* 0x000000404640722b */ /* 0x000fe20000000044 */
[----:B------:R-:W-:Y:S02]  /*6b40*/  MOV R68, R2 ;  /* 0x0000000200447202 */ /* 0x000fe40000000f00 */
[----:B------:R-:W-:-:S05]  /*6b50*/  @!P3 LOP3.LUT R68, R7, 0x7ff00000, RZ, 0xc0, !PT ;  /* 0x7ff000000744b812 */ /* 0x000fca00078ec0ff */
[----:B------:R-:W-:-:S05]  /*6b60*/  VIADD R69, R68, 0xffffffff ;  /* 0xffffffff44457836 */ /* 0x000fca0000000000 */
[----:B------:R-:W-:Y:S01]  /*6b70*/  ISETP.GT.U32.AND P0, PT, R69, 0x7feffffe, PT ;  /* 0x7feffffe4500780c */ /* 0x000fe20003f04070 */
[----:B------:R-:W-:-:S05]  /*6b80*/  VIADD R69, R67, 0xffffffff ;  /* 0xffffffff43457836 */ /* 0x000fca0000000000 */
[----:B------:R-:W-:-:S13]  /*6b90*/  ISETP.GT.U32.OR P0, PT, R69, 0x7feffffe, P0 ;  /* 0x7feffffe4500780c */ /* 0x000fda0000704470 */
[----:B------:R-:W-:Y:S05]  /*6ba0*/  @P0 BRA `(.L_x_77) ;  /* 0x00000000006c0947 */ /* 0x000fea0003800000 */
[----:B------:R-:W-:Y:S01]  /*6bb0*/  LOP3.LUT R63, R61, 0x7ff00000, RZ, 0xc0, !PT ;  /* 0x7ff000003d3f7812 */ /* 0x000fe200078ec0ff */
[----:B------:R-:W-:-:S03]  /*6bc0*/  IMAD.MOV.U32 R68, RZ, RZ, RZ ;  /* 0x000000ffff447224 */ /* 0x000fc600078e00ff */
[CC--:B------:R-:W-:Y:S02]  /*6bd0*/  VIADDMNMX R62, R2.reuse, -R63.reuse, 0xb9600000, !PT ;  /* 0xb9600000023e7446 */ /* 0x0c0fe4000780093f */
[----:B------:R-:W-:Y:S02]  /*6be0*/  ISETP.GE.U32.AND P0, PT, R2, R63, PT ;  /* 0x0000003f0200720c */ /* 0x000fe40003f06070 */
[----:B------:R-:W-:Y:S02]  /*6bf0*/  VIMNMX R62, PT, PT, R62, 0x46a00000, PT ;  /* 0x46a000003e3e7848 */ /* 0x000fe40003fe0100 */
[----:B------:R-:W-:-:S05]  /*6c00*/  SEL R63, R0, 0x63400000, !P0 ;  /* 0x63400000003f7807 */ /* 0x000fca0004000000 */
[----:B------:R-:W-:-:S05]  /*6c10*/  IMAD.IADD R62, R62, 0x1, -R63 ;  /* 0x000000013e3e7824 */ /* 0x000fca00078e0a3f */
[----:B------:R-:W-:-:S06]  /*6c20*/  IADD3 R69, PT, PT, R62, 0x7fe00000, RZ ;  /* 0x7fe000003e457810 */ /* 0x000fcc0007ffe0ff */
[----:B------:R-:W-:-:S10]  /*6c30*/  DMUL R70, R64, R68 ;  /* 0x0000004440467228 */ /* 0x000fd40000000000 */
[----:B------:R-:W-:-:S13]  /*6c40*/  FSETP.GTU.AND P0, PT, |R71|, 1.469367938527859385e-39, PT ;  /* 0x001000004700780b */ /* 0x000fda0003f0c200 */
[----:B------:R-:W-:Y:S05]  /*6c50*/  @P0 BRA `(.L_x_78) ;  /* 0x0000000000940947 */ /* 0x000fea0003800000 */
[----:B------:R-:W-:Y:S01]  /*6c60*/  DFMA R6, R64, -R58, R6 ;  /* 0x8000003a4006722b */ /* 0x000fe20000000006 */
[----:B------:R-:W-:-:S09]  /*6c70*/  IMAD.MOV.U32 R68, RZ, RZ, RZ ;  /* 0x000000ffff447224 */ /* 0x000fd200078e00ff */
[C---:B------:R-:W-:Y:S02]  /*6c80*/  FSETP.NEU.AND P0, PT, R7.reuse, RZ, PT ;  /* 0x000000ff0700720b */ /* 0x040fe40003f0d000 */
[----:B------:R-:W-:-:S04]  /*6c90*/  LOP3.LUT R61, R7, 0x80000000, R61, 0x48, !PT ;  /* 0x80000000073d7812 */ /* 0x000fc800078e483d */
[----:B------:R-:W-:-:S07]  /*6ca0*/  LOP3.LUT R69, R61, R69, RZ, 0xfc, !PT ;  /* 0x000000453d457212 */ /* 0x000fce00078efcff */
[----:B------:R-:W-:Y:S05]  /*6cb0*/  @!P0 BRA `(.L_x_78) ;  /* 0x00000000007c8947 */ /* 0x000fea0003800000 */
[----:B------:R-:W-:Y:S01]  /*6cc0*/  IMAD.MOV R7, RZ, RZ, -R62 ;  /* 0x000000ffff077224 */ /* 0x000fe200078e0a3e */
[----:B------:R-:W-:-:S06]  /*6cd0*/  MOV R6, RZ ;  /* 0x000000ff00067202 */ /* 0x000fcc0000000f00 */
[----:B------:R-:W-:Y:S02]  /*6ce0*/  DFMA R6, R70, -R6, R64 ;  /* 0x800000064606722b */ /* 0x000fe40000000040 */
[----:B------:R-:W-:-:S04]  /*6cf0*/  DMUL.RP R64, R64, R68 ;  /* 0x0000004440407228 */ /* 0x000fc80000008000 */
[----:B------:R-:W-:-:S04]  /*6d00*/  IADD3 R6, PT, PT, -R62, -0x43300000, RZ ;  /* 0xbcd000003e067810 */ /* 0x000fc80007ffe1ff */
[----:B------:R-:W-:Y:S02]  /*6d10*/  FSETP.NEU.AND P0, PT, |R7|, R6, PT ;  /* 0x000000060700720b */ /* 0x000fe40003f0d200 */
[----:B------:R-:W-:Y:S02]  /*6d20*/  LOP3.LUT R61, R65, R61, RZ, 0x3c, !PT ;  /* 0x0000003d413d7212 */ /* 0x000fe400078e3cff */
[----:B------:R-:W-:Y:S02]  /*6d30*/  FSEL R70, R64, R70, !P0 ;  /* 0x0000004640467208 */ /* 0x000fe40004000000 */
[----:B------:R-:W-:Y:S01]  /*6d40*/  FSEL R71, R61, R71, !P0 ;  /* 0x000000473d477208 */ /* 0x000fe20004000000 */
[----:B------:R-:W-:Y:S06]  /*6d50*/  BRA `(.L_x_78) ;  /* 0x0000000000547947 */ /* 0x000fec0003800000 */
.L_x_77:
[----:B------:R-:W-:-:S14]  /*6d60*/  DSETP.NAN.AND P0, PT, R62, R62, PT ;  /* 0x0000003e3e00722a */ /* 0x000fdc0003f08000 */
[----:B------:R-:W-:Y:S05]  /*6d70*/  @P0 BRA `(.L_x_79) ;  /* 0x0000000000440947 */ /* 0x000fea0003800000 */
[----:B------:R-:W-:-:S14]  /*6d80*/  DSETP.NAN.AND P0, PT, R60, R60, PT ;  /* 0x0000003c3c00722a */ /* 0x000fdc0003f08000 */
[----:B------:R-:W-:Y:S05]  /*6d90*/  @P0 BRA `(.L_x_80) ;  /* 0x0000000000300947 */ /* 0x000fea0003800000 */
[----:B------:R-:W-:Y:S01]  /*6da0*/  ISETP.NE.AND P0, PT, R68, R67, PT ;  /* 0x000000434400720c */ /* 0x000fe20003f05270 */
[----:B------:R-:W-:Y:S02]  /*6db0*/  IMAD.MOV.U32 R70, RZ, RZ, 0x0 ;  /* 0x00000000ff467424 */ /* 0x000fe400078e00ff */
[----:B------:R-:W-:-:S10]  /*6dc0*/  IMAD.MOV.U32 R71, RZ, RZ, -0x80000 ;  /* 0xfff80000ff477424 */ /* 0x000fd400078e00ff */
[----:B------:R-:W-:Y:S05]  /*6dd0*/  @!P0 BRA `(.L_x_78) ;  /* 0x0000000000348947 */ /* 0x000fea0003800000 */
[----:B------:R-:W-:Y:S02]  /*6de0*/  ISETP.NE.AND P0, PT, R68, 0x7ff00000, PT ;  /* 0x7ff000004400780c */ /* 0x000fe40003f05270 */
[----:B------:R-:W-:Y:S02]  /*6df0*/  LOP3.LUT R71, R63, 0x80000000, R61, 0x48, !PT ;  /* 0x800000003f477812 */ /* 0x000fe400078e483d */
[----:B------:R-:W-:-:S13]  /*6e00*/  ISETP.EQ.OR P0, PT, R67, RZ, !P0 ;  /* 0x000000ff4300720c */ /* 0x000fda0004702670 */
[----:B------:R-:W-:Y:S01]  /*6e10*/  @P0 LOP3.LUT R0, R71, 0x7ff00000, RZ, 0xfc, !PT ;  /* 0x7ff0000047000812 */ /* 0x000fe200078efcff */
[----:B------:R-:W-:Y:S01]  /*6e20*/  @!P0 IMAD.MOV.U32 R70, RZ, RZ, RZ ;  /* 0x000000ffff468224 */ /* 0x000fe200078e00ff */
[----:B------:R-:W-:-:S03]  /*6e30*/  @P0 MOV R70, RZ ;  /* 0x000000ff00460202 */ /* 0x000fc60000000f00 */
[----:B------:R-:W-:Y:S01]  /*6e40*/  @P0 IMAD.MOV.U32 R71, RZ, RZ, R0 ;  /* 0x000000ffff470224 */ /* 0x000fe200078e0000 */
[----:B------:R-:W-:Y:S06]  /*6e50*/  BRA `(.L_x_78) ;  /* 0x0000000000147947 */ /* 0x000fec0003800000 */
.L_x_80:
[----:B------:R-:W-:Y:S01]  /*6e60*/  LOP3.LUT R71, R61, 0x80000, RZ, 0xfc, !PT ;  /* 0x000800003d477812 */ /* 0x000fe200078efcff */
[----:B------:R-:W-:Y:S01]  /*6e70*/  IMAD.MOV.U32 R70, RZ, RZ, R60 ;  /* 0x000000ffff467224 */ /* 0x000fe200078e003c */
[----:B------:R-:W-:Y:S06]  /*6e80*/  BRA `(.L_x_78) ;  /* 0x0000000000087947 */ /* 0x000fec0003800000 */
.L_x_79:
[----:B------:R-:W-:Y:S01]  /*6e90*/  LOP3.LUT R71, R63, 0x80000, RZ, 0xfc, !PT ;  /* 0x000800003f477812 */ /* 0x000fe200078efcff */
[----:B------:R-:W-:-:S07]  /*6ea0*/  IMAD.MOV.U32 R70, RZ, RZ, R62 ;  /* 0x000000ffff467224 */ /* 0x000fce00078e003e */
.L_x_78:
[----:B------:R-:W-:Y:S05]  /*6eb0*/  BSYNC.RECONVERGENT B2 ;  /* 0x0000000000027941 */ /* 0x000fea0003800200 */
.L_x_76:
[----:B------:R-:W-:Y:S01]  /*6ec0*/  IMAD.MOV.U32 R67, RZ, RZ, 0x0 ;  /* 0x00000000ff437424 */ /* 0x000fe200078e00ff */
[----:B------:R-:W-:Y:S01]  /*6ed0*/  MOV R6, R70 ;  /* 0x0000004600067202 */ /* 0x000fe20000000f00 */
[----:B------:R-:W-:Y:S02]  /*6ee0*/  IMAD.MOV.U32 R7, RZ, RZ, R71 ;  /* 0x000000ffff077224 */ /* 0x000fe400078e0047 */
[----:B------:R-:W-:Y:S05]  /*6ef0*/  RET.REL.NODEC R66 `(_Z16tc_int_bh_kerneliiiiiiPdS_S_S_PiS0_S0_S_) ;  /* 0xffffff9042407950 */ /* 0x000fea0003c3ffff */
        .weak           $__internal_2_$__cuda_sm20_dsqrt_rn_f64_mediumpath_v1
        .type           $__internal_2_$__cuda_sm20_dsqrt_rn_f64_mediumpath_v1,@function
        .size           $__internal_2_$__cuda_sm20_dsqrt_rn_f64_mediumpath_v1,(.L_x_88 - $__internal_2_$__cuda_sm20_dsqrt_rn_f64_mediumpath_v1)
$__internal_2_$__cuda_sm20_dsqrt_rn_f64_mediumpath_v1:
[----:B------:R-:W-:Y:S01]  /*6f00*/  ISETP.GE.U32.AND P0, PT, R2, -0x3400000, PT ;  /* 0xfcc000000200780c */ /* 0x000fe20003f06070 */
[----:B------:R-:W-:-:S12]  /*6f10*/  BSSY.RECONVERGENT B2, `(.L_x_81) ;  /* 0x0000023000027945 */ /* 0x000fd80003800200 */
[----:B------:R-:W-:Y:S05]  /*6f20*/  @!P0 BRA `(.L_x_82) ;  /* 0x0000000000208947 */ /* 0x000fea0003800000 */
[----:B------:R-:W-:-:S10]  /*6f30*/  DFMA.RM R58, R6, R58, R60 ;  /* 0x0000003a063a722b */ /* 0x000fd4000000403c */
[----:B------:R-:W-:-:S05]  /*6f40*/  IADD3 R6, P0, PT, R58, 0x1, RZ ;  /* 0x000000013a067810 */ /* 0x000fca0007f1e0ff */
[----:B------:R-:W-:-:S06]  /*6f50*/  IMAD.X R7, RZ, RZ, R59, P0 ;  /* 0x000000ffff077224 */ /* 0x000fcc00000e063b */
[----:B------:R-:W-:-:S08]  /*6f60*/  DFMA.RP R62, -R58, R6, R62 ;  /* 0x000000063a3e722b */ /* 0x000fd0000000813e */
[----:B------:R-:W-:-:S06]  /*6f70*/  DSETP.GT.AND P0, PT, R62, RZ, PT ;  /* 0x000000ff3e00722a */ /* 0x000fcc0003f04000 */
[----:B------:R-:W-:Y:S02]  /*6f80*/  FSEL R6, R6, R58, P0 ;  /* 0x0000003a06067208 */ /* 0x000fe40000000000 */
[----:B------:R-:W-:Y:S01]  /*6f90*/  FSEL R7, R7, R59, P0 ;  /* 0x0000003b07077208 */ /* 0x000fe20000000000 */
[----:B------:R-:W-:Y:S06]  /*6fa0*/  BRA `(.L_x_83) ;  /* 0x0000000000647947 */ /* 0x000fec0003800000 */
.L_x_82:
[----:B------:R-:W-:-:S14]  /*6fb0*/  DSETP.NE.AND P0, PT, R62, RZ, PT ;  /* 0x000000ff3e00722a */ /* 0x000fdc0003f05000 */
[----:B------:R-:W-:Y:S05]  /*6fc0*/  @!P0 BRA `(.L_x_84) ;  /* 0x0000000000588947 */ /* 0x000fea0003800000 */
[----:B------:R-:W-:-:S13]  /*6fd0*/  ISETP.GE.AND P0, PT, R63, RZ, PT ;  /* 0x000000ff3f00720c */ /* 0x000fda0003f06270 */
[----:B------:R-:W-:Y:S01]  /*6fe0*/  @!P0 MOV R6, 0x0 ;  /* 0x0000000000068802 */ /* 0x000fe20000000f00 */
[----:B------:R-:W-:Y:S01]  /*6ff0*/  @!P0 IMAD.MOV.U32 R7, RZ, RZ, -0x80000 ;  /* 0xfff80000ff078424 */ /* 0x000fe200078e00ff */
[----:B------:R-:W-:Y:S06]  /*7000*/  @!P0 BRA `(.L_x_83) ;  /* 0x00000000004c8947 */ /* 0x000fec0003800000 */
[----:B------:R-:W-:-:S13]  /*7010*/  ISETP.GT.AND P0, PT, R63, 0x7fefffff, PT ;  /* 0x7fefffff3f00780c */ /* 0x000fda0003f04270 */
[----:B------:R-:W-:Y:S05]  /*7020*/  @P0 BRA `(.L_x_84) ;  /* 0x0000000000400947 */ /* 0x000fea0003800000 */
[----:B------:R-:W-:Y:S01]  /*7030*/  DMUL R62, R62, 8.11296384146066816958e+31 ;  /* 0x469000003e3e7828 */ /* 0x000fe20000000000 */
[----:B------:R-:W-:Y:S01]  /*7040*/  IMAD.MOV.U32 R60, RZ, RZ, RZ ;  /* 0x000000ffff3c7224 */ /* 0x000fe200078e00ff */
[----:B------:R-:W-:Y:S01]  /*7050*/  MOV R59, 0x3fd80000 ;  /* 0x3fd80000003b7802 */ /* 0x000fe20000000f00 */
[----:B------:R-:W-:-:S03]  /*7060*/  IMAD.MOV.U32 R58, RZ, RZ, 0x0 ;  /* 0x00000000ff3a7424 */ /* 0x000fc600078e00ff */
[----:B------:R-:W0:Y:S02]  /*7070*/  MUFU.RSQ64H R61, R63 ;  /* 0x0000003f003d7308 */ /* 0x000e240000001c00 */
[----:B0-----:R-:W-:-:S08]  /*7080*/  DMUL R6, R60, R60 ;  /* 0x0000003c3c067228 */ /* 0x001fd00000000000 */
[----:B------:R-:W-:-:S08]  /*7090*/  DFMA R6, R62, -R6, 1 ;  /* 0x3ff000003e06742b */ /* 0x000fd00000000806 */
[----:B------:R-:W-:Y:S02]  /*70a0*/  DFMA R58, R6, R58, 0.5 ;  /* 0x3fe00000063a742b */ /* 0x000fe4000000003a */
[----:B------:R-:W-:-:S08]  /*70b0*/  DMUL R6, R60, R6 ;  /* 0x000000063c067228 */ /* 0x000fd00000000000 */
[----:B------:R-:W-:-:S08]  /*70c0*/  DFMA R58, R58, R6, R60 ;  /* 0x000000063a3a722b */ /* 0x000fd0000000003c */
[----:B------:R-:W-:Y:S02]  /*70d0*/  DMUL R6, R62, R58 ;  /* 0x0000003a3e067228 */ /* 0x000fe40000000000 */
[----:B------:R-:W-:-:S06]  /*70e0*/  VIADD R59, R59, 0xfff00000 ;  /* 0xfff000003b3b7836 */ /* 0x000fcc0000000000 */
[----:B------:R-:W-:-:S08]  /*70f0*/  DFMA R60, R6, -R6, R62 ;  /* 0x80000006063c722b */ /* 0x000fd0000000003e */
[----:B------:R-:W-:-:S10]  /*7100*/  DFMA R6, R58, R60, R6 ;  /* 0x0000003c3a06722b */ /* 0x000fd40000000006 */
[----:B------:R-:W-:Y:S01]  /*7110*/  VIADD R7, R7, 0xfcb00000 ;  /* 0xfcb0000007077836 */ /* 0x000fe20000000000 */
[----:B------:R-:W-:Y:S06]  /*7120*/  BRA `(.L_x_83) ;  /* 0x0000000000047947 */ /* 0x000fec0003800000 */
.L_x_84:
[----:B------:R-:W-:-:S11]  /*7130*/  DADD R6, R62, R62 ;  /* 0x000000003e067229 */ /* 0x000fd6000000003e */
.L_x_83:
[----:B------:R-:W-:Y:S05]  /*7140*/  BSYNC.RECONVERGENT B2 ;  /* 0x0000000000027941 */ /* 0x000fea0003800200 */
.L_x_81:
[----:B------:R-:W-:Y:S01]  /*7150*/  IMAD.MOV.U32 R60, RZ, RZ, R6 ;  /* 0x000000ffff3c7224 */ /* 0x000fe200078e0006 */
[----:B------:R-:W-:Y:S01]  /*7160*/  MOV R61, R7 ;  /* 0x00000007003d7202 */ /* 0x000fe20000000f00 */
[----:B------:R-:W-:Y:S02]  /*7170*/  IMAD.MOV.U32 R6, RZ, RZ, R0 ;  /* 0x000000ffff067224 */ /* 0x000fe400078e0000 */
[----:B------:R-:W-:-:S04]  /*7180*/  IMAD.MOV.U32 R7, RZ, RZ, 0x0 ;  /* 0x00000000ff077424 */ /* 0x000fc800078e00ff */
[----:B------:R-:W-:Y:S05]  /*7190*/  RET.REL.NODEC R6 `(_Z16tc_int_bh_kerneliiiiiiPdS_S_S_PiS0_S0_S_) ;  /* 0xffffff8c06987950 */ /* 0x000fea0003c3ffff */
.L_x_85:
[----:B------:R-:W-:-:S00]  /*71a0*/  BRA `(.L_x_85) ;  /* 0xfffffffc00fc7947 */ /* 0x000fc0000383ffff */
[----:B------:R-:W-:-:S00]  /*71b0*/  NOP ;  /* 0x0000000000007918 */ /* 0x000fc00000000000 */
        /* <DEDUP_REMOVED lines=12> */
.L_x_88:


//--------------------- .nv.shared.reserved.0     --------------------------
	.section	.nv.shared.reserved.0,"aw",@nobits
	.weak		__nv_reservedSMEM_offset_0_alias
	.size		__nv_reservedSMEM_offset_0_alias, 0, 64
	.other		__nv_reservedSMEM_offset_0_alias,@"STO_CUDA_RESERVED_SHARED STV_DEFAULT"
__nv_reservedSMEM_offset_0_alias:
	.zero		0
	.zero		64


//--------------------- .nv.constant0._Z16tc_int_bh_kerneliiiiiiPdS_S_S_PiS0_S0_S_ --------------------------
	.section	.nv.constant0._Z16tc_int_bh_kerneliiiiiiPdS_S_S_PiS0_S0_S_,"a",@progbits
	.sectionflags	@""
	.align	4
.nv.constant0._Z16tc_int_bh_kerneliiiiiiPdS_S_S_PiS0_S0_S_:
	.zero		984


//--------------------- SYMBOLS --------------------------

	.type		.nv.reservedSmem.offset0,@object
	.size		.nv.reservedSmem.offset0,0x4
